	.headerflags	@"EF_CUDA_TEXMODE_UNIFIED EF_CUDA_64BIT_ADDRESS EF_CUDA_ACCELERATORS EF_CUDA_SM90 EF_CUDA_VIRTUAL_SM(EF_CUDA_SM90)"
	.elftype	@"ET_EXEC"


//--------------------- .nv.info                  --------------------------
	.section	.nv.info,"",@"SHT_CUDA_INFO"
	.align	4


	//----- nvinfo : EIATTR_REGCOUNT
	.align		4
        /*0000*/ 	.byte	0x04, 0x2f
        /*0002*/ 	.short	(.L_1 - .L_0)
	.align		4
.L_0:
        /*0004*/ 	.word	index@(triton_poi_fused_cat_25)
        /*0008*/ 	.word	0x00000028


	//----- nvinfo : EIATTR_MIN_STACK_SIZE
	.align		4
.L_1:
        /*000c*/ 	.byte	0x04, 0x12
        /*000e*/ 	.short	(.L_3 - .L_2)
	.align		4
.L_2:
        /*0010*/ 	.word	index@(triton_poi_fused_cat_25)
        /*0014*/ 	.word	0x00000000


	//----- nvinfo : EIATTR_FRAME_SIZE
	.align		4
.L_3:
        /*0018*/ 	.byte	0x04, 0x11
        /*001a*/ 	.short	(.L_5 - .L_4)
	.align		4
.L_4:
        /*001c*/ 	.word	index@(triton_poi_fused_cat_25)
        /*0020*/ 	.word	0x00000000


	//----- nvinfo : EIATTR_MIN_STACK_SIZE
	.align		4
.L_5:
        /*0024*/ 	.byte	0x04, 0x12
        /*0026*/ 	.short	(.L_7 - .L_6)
	.align		4
.L_6:
        /*0028*/ 	.word	index@(triton_poi_fused_cat_25)
        /*002c*/ 	.word	0x00000000
.L_7:


//--------------------- .nv.info.triton_poi_fused_cat_25 --------------------------
	.section	.nv.info.triton_poi_fused_cat_25,"",@"SHT_CUDA_INFO"
	.sectionflags	@""
	.align	4


	//----- nvinfo : EIATTR_CUDA_API_VERSION
	.align		4
        /*0000*/ 	.byte	0x04, 0x37
        /*0002*/ 	.short	(.L_9 - .L_8)
.L_8:
        /*0004*/ 	.word	0x0000007c


	//----- nvinfo : EIATTR_KPARAM_INFO
	.align		4
.L_9:
        /*0008*/ 	.byte	0x04, 0x17
        /*000a*/ 	.short	(.L_11 - .L_10)
.L_10:
        /*000c*/ 	.word	0x00000000
        /*0010*/ 	.short	0x0009
        /*0012*/ 	.short	0x0048
        /*0014*/ 	.byte	0x00, 0xf0, 0x11, 0x00


	//----- nvinfo : EIATTR_KPARAM_INFO
	.align		4
.L_11:
        /*0018*/ 	.byte	0x04, 0x17
        /*001a*/ 	.short	(.L_13 - .L_12)
.L_12:
        /*001c*/ 	.word	0x00000000
        /*0020*/ 	.short	0x0008
        /*0022*/ 	.short	0x0040
        /*0024*/ 	.byte	0x00, 0xf4, 0x21, 0x00


	//----- nvinfo : EIATTR_KPARAM_INFO
	.align		4
.L_13:
        /*0028*/ 	.byte	0x04, 0x17
        /*002a*/ 	.short	(.L_15 - .L_14)
.L_14:
        /*002c*/ 	.word	0x00000000
        /*0030*/ 	.short	0x0007
        /*0032*/ 	.short	0x0038
        /*0034*/ 	.byte	0x00, 0xf4, 0x21, 0x00


	//----- nvinfo : EIATTR_KPARAM_INFO
	.align		4
.L_15:
        /*0038*/ 	.byte	0x04, 0x17
        /*003a*/ 	.short	(.L_17 - .L_16)
.L_16:
        /*003c*/ 	.word	0x00000000
        /*0040*/ 	.short	0x0006
        /*0042*/ 	.short	0x0030
        /*0044*/ 	.byte	0x00, 0xf4, 0x21, 0x00


	//----- nvinfo : EIATTR_KPARAM_INFO
	.align		4
.L_17:
        /*0048*/ 	.byte	0x04, 0x17
        /*004a*/ 	.short	(.L_19 - .L_18)
.L_18:
        /*004c*/ 	.word	0x00000000
        /*0050*/ 	.short	0x0005
        /*0052*/ 	.short	0x0028
        /*0054*/ 	.byte	0x00, 0xf4, 0x21, 0x00


	//----- nvinfo : EIATTR_KPARAM_INFO
	.align		4
.L_19:
        /*0058*/ 	.byte	0x04, 0x17
        /*005a*/ 	.short	(.L_21 - .L_20)
.L_20:
        /*005c*/ 	.word	0x00000000
        /*0060*/ 	.short	0x0004
        /*0062*/ 	.short	0x0020
        /*0064*/ 	.byte	0x00, 0xf4, 0x21, 0x00


	//----- nvinfo : EIATTR_KPARAM_INFO
	.align		4
.L_21:
        /*0068*/ 	.byte	0x04, 0x17
        /*006a*/ 	.short	(.L_23 - .L_22)
.L_22:
        /*006c*/ 	.word	0x00000000
        /*0070*/ 	.short	0x0003
        /*0072*/ 	.short	0x0018
        /*0074*/ 	.byte	0x00, 0xf4, 0x21, 0x00


	//----- nvinfo : EIATTR_KPARAM_INFO
	.align		4
.L_23:
        /*0078*/ 	.byte	0x04, 0x17
        /*007a*/ 	.short	(.L_25 - .L_24)
.L_24:
        /*007c*/ 	.word	0x00000000
        /*0080*/ 	.short	0x0002
        /*0082*/ 	.short	0x0010
        /*0084*/ 	.byte	0x00, 0xf4, 0x21, 0x00


	//----- nvinfo : EIATTR_KPARAM_INFO
	.align		4
.L_25:
        /*0088*/ 	.byte	0x04, 0x17
        /*008a*/ 	.short	(.L_27 - .L_26)
.L_26:
        /*008c*/ 	.word	0x00000000
        /*0090*/ 	.short	0x0001
        /*0092*/ 	.short	0x0008
        /*0094*/ 	.byte	0x00, 0xf4, 0x21, 0x00


	//----- nvinfo : EIATTR_KPARAM_INFO
	.align		4
.L_27:
        /*0098*/ 	.byte	0x04, 0x17
        /*009a*/ 	.short	(.L_29 - .L_28)
.L_28:
        /*009c*/ 	.word	0x00000000
        /*00a0*/ 	.short	0x0000
        /*00a2*/ 	.short	0x0000
        /*00a4*/ 	.byte	0x00, 0xf4, 0x21, 0x00


	//----- nvinfo : EIATTR_SPARSE_MMA_MASK
	.align		4
.L_29:
        /*00a8*/ 	.byte	0x03, 0x50
        /*00aa*/ 	.short	0x0000


	//----- nvinfo : EIATTR_MAXREG_COUNT
	.align		4
        /*00ac*/ 	.byte	0x03, 0x1b
        /*00ae*/ 	.short	0x00ff


	//----- nvinfo : EIATTR_EXIT_INSTR_OFFSETS
	.align		4
        /*00b0*/ 	.byte	0x04, 0x1c
        /*00b2*/ 	.short	(.L_31 - .L_30)


	//   ....[0]....
.L_30:
        /*00b4*/ 	.word	0x00001c90


	//----- nvinfo : EIATTR_REQNTID
	.align		4
.L_31:
        /*00b8*/ 	.byte	0x04, 0x10
        /*00ba*/ 	.short	(.L_33 - .L_32)
.L_32:
        /*00bc*/ 	.word	0x00000080
        /*00c0*/ 	.word	0x00000001
        /*00c4*/ 	.word	0x00000001


	//----- nvinfo : EIATTR_CBANK_PARAM_SIZE
	.align		4
.L_33:
        /*00c8*/ 	.byte	0x03, 0x19
        /*00ca*/ 	.short	0x004c


	//----- nvinfo : EIATTR_PARAM_CBANK
	.align		4
        /*00cc*/ 	.byte	0x04, 0x0a
        /*00ce*/ 	.short	(.L_35 - .L_34)
	.align		4
.L_34:
        /*00d0*/ 	.word	index@(.nv.constant0.triton_poi_fused_cat_25)
        /*00d4*/ 	.short	0x0210
        /*00d6*/ 	.short	0x004c


	//----- nvinfo : EIATTR_SW_WAR
	.align		4
.L_35:
        /*00d8*/ 	.byte	0x04, 0x36
        /*00da*/ 	.short	(.L_37 - .L_36)
.L_36:
        /*00dc*/ 	.word	0x00000008
.L_37:


//--------------------- .nv.callgraph             --------------------------
	.section	.nv.callgraph,"",@"SHT_CUDA_CALLGRAPH"
	.align	4
	.sectionentsize	8
	.align		4
        /*0000*/ 	.word	0x00000000
	.align		4
        /*0004*/ 	.word	0xffffffff
	.align		4
        /*0008*/ 	.word	0x00000000
	.align		4
        /*000c*/ 	.word	0xfffffffe
	.align		4
        /*0010*/ 	.word	0x00000000
	.align		4
        /*0014*/ 	.word	0xfffffffd
	.align		4
        /*0018*/ 	.word	0x00000000
	.align		4
        /*001c*/ 	.word	0xfffffffc


//--------------------- .text.triton_poi_fused_cat_25 --------------------------
	.section	.text.triton_poi_fused_cat_25,"ax",@progbits
	.align	128
        .global         triton_poi_fused_cat_25
        .type           triton_poi_fused_cat_25,@function
        .size           triton_poi_fused_cat_25,(.L_x_1 - triton_poi_fused_cat_25)
        .other          triton_poi_fused_cat_25,@"STO_CUDA_ENTRY STV_DEFAULT"
triton_poi_fused_cat_25:
.text.triton_poi_fused_cat_25:
[----:B------:R-:W-:Y:S01]  /*0000*/  LDC R1, c[0x0][0x28] ;  /* 0x00000a00ff017b82 */ /* 0x000fe20000000800 */
[----:B------:R-:W1:Y:S07]  /*0010*/  S2R R0, SR_TID.X ;  /* 0x0000000000007919 */ /* 0x000e6e0000002100 */
[----:B------:R-:W2:Y:S01]  /*0020*/  LDC.64 R8, c[0x0][0x220] ;  /* 0x00008800ff087b82 */ /* 0x000ea20000000a00 */
[----:B------:R-:W-:Y:S01]  /*0030*/  ULDC.64 UR4, c[0x0][0x208] ;  /* 0x0000820000047ab9 */ /* 0x000fe20000000a00 */
[----:B------:R-:W3:Y:S06]  /*0040*/  S2R R3, SR_CTAID.X ;  /* 0x0000000000037919 */ /* 0x000eec0000002500 */
[----:B------:R-:W4:Y:S01]  /*0050*/  LDC.64 R36, c[0x0][0x228] ;  /* 0x00008a00ff247b82 */ /* 0x000f220000000a00 */
[----:B------:R-:W-:-:S02]  /*0060*/  CS2R R20, SRZ ;  /* 0x0000000000147805 */ /* 0x000fc4000001ff00 */
[----:B------:R-:W-:Y:S02]  /*0070*/  CS2R R22, SRZ ;  /* 0x0000000000167805 */ /* 0x000fe4000001ff00 */
[----:B------:R-:W-:Y:S02]  /*0080*/  CS2R R12, SRZ ;  /* 0x00000000000c7805 */ /* 0x000fe4000001ff00 */
[----:B------:R-:W-:Y:S01]  /*0090*/  CS2R R14, SRZ ;  /* 0x00000000000e7805 */ /* 0x000fe2000001ff00 */
[----:B------:R-:W-:Y:S01]  /*00a0*/  ULDC.64 UR6, c[0x0][0x230] ;  /* 0x00008c0000067ab9 */ /* 0x000fe20000000a00 */
[----:B-1----:R-:W-:Y:S01]  /*00b0*/  IMAD.SHL.U32 R0, R0, 0x4, RZ ;  /* 0x0000000400007824 */ /* 0x002fe200078e00ff */
[----:B---3--:R-:W-:-:S04]  /*00c0*/  SHF.R.S32.HI R5, RZ, 0x15, R3 ;  /* 0x00000015ff057819 */ /* 0x008fc80000011403 */
[----:B------:R-:W-:Y:S02]  /*00d0*/  LOP3.LUT R0, R0, 0x1fc, RZ, 0xc0, !PT ;  /* 0x000001fc00007812 */ /* 0x000fe400078ec0ff */
[----:B------:R-:W-:-:S03]  /*00e0*/  SGXT R5, R5, 0x1 ;  /* 0x000000010505781a */ /* 0x000fc60000000200 */
[----:B------:R-:W-:-:S05]  /*00f0*/  IMAD R0, R3, 0x400, R0 ;  /* 0x0000040003007824 */ /* 0x000fca00078e0200 */
[-C--:B------:R-:W-:Y:S02]  /*0100*/  LEA.HI R26, R5, R0.reuse, RZ, 0x6 ;  /* 0x00000000051a7211 */ /* 0x080fe400078f30ff */
[----:B------:R-:W-:Y:S02]  /*0110*/  SHF.R.S32.HI R3, RZ, 0x1f, R0 ;  /* 0x0000001fff037819 */ /* 0x000fe40000011400 */
[----:B------:R-:W-:Y:S02]  /*0120*/  SHF.R.S32.HI R27, RZ, 0x6, R26 ;  /* 0x00000006ff1b7819 */ /* 0x000fe4000001141a */
[----:B------:R-:W-:-:S03]  /*0130*/  LEA.HI R4, R3, R0, RZ, 0x3 ;  /* 0x0000000003047211 */ /* 0x000fc600078f18ff */
[----:B------:R-:W-:Y:S01]  /*0140*/  IMAD.HI R2, R27, 0x2aaaaaab, RZ ;  /* 0x2aaaaaab1b027827 */ /* 0x000fe200078e02ff */
[----:B------:R-:W-:Y:S02]  /*0150*/  SHF.R.S32.HI R16, RZ, 0x3, R4 ;  /* 0x00000003ff107819 */ /* 0x000fe40000011404 */
[----:B------:R-:W-:Y:S02]  /*0160*/  LOP3.LUT R33, R4, 0xfffffff8, RZ, 0xc0, !PT ;  /* 0xfffffff804217812 */ /* 0x000fe400078ec0ff */
[----:B------:R-:W-:-:S04]  /*0170*/  SHF.R.U32.HI R3, RZ, 0x1f, R2 ;  /* 0x0000001fff037819 */ /* 0x000fc80000011602 */
[----:B------:R-:W-:Y:S02]  /*0180*/  LEA.HI R6, R2, R3, RZ, 0x19 ;  /* 0x0000000302067211 */ /* 0x000fe400078fc8ff */
[----:B------:R-:W-:-:S03]  /*0190*/  LEA.HI R2, R16, R16, RZ, 0x3 ;  /* 0x0000001010027211 */ /* 0x000fc600078f18ff */
[----:B------:R-:W-:Y:S01]  /*01a0*/  IMAD R27, R6, -0x300, R27 ;  /* 0xfffffd00061b7824 */ /* 0x000fe200078e021b */
[----:B------:R-:W-:Y:S01]  /*01b0*/  LOP3.LUT R3, R2, 0xfffffff8, RZ, 0xc0, !PT ;  /* 0xfffffff802037812 */ /* 0x000fe200078ec0ff */
[----:B------:R-:W-:-:S03]  /*01c0*/  VIADD R28, R0, 0x200 ;  /* 0x00000200001c7836 */ /* 0x000fc60000000000 */
[----:B------:R-:W-:Y:S01]  /*01d0*/  ISETP.GT.AND P0, PT, R27, 0xff, PT ;  /* 0x000000ff1b00780c */ /* 0x000fe20003f04270 */
[----:B------:R-:W-:Y:S01]  /*01e0*/  IMAD.IADD R7, R16, 0x1, -R3 ;  /* 0x0000000110077824 */ /* 0x000fe200078e0a03 */
[----:B------:R-:W-:Y:S02]  /*01f0*/  LEA.HI R4, R5, R28, RZ, 0x6 ;  /* 0x0000001c05047211 */ /* 0x000fe400078f30ff */
[----:B------:R-:W-:Y:S01]  /*0200*/  CS2R R2, SRZ ;  /* 0x0000000000027805 */ /* 0x000fe2000001ff00 */
[----:B--2---:R-:W-:Y:S01]  /*0210*/  IMAD.WIDE R6, R7, 0x8, R8 ;  /* 0x0000000807067825 */ /* 0x004fe200078e0208 */
[----:B------:R-:W-:-:S05]  /*0220*/  SHF.R.S32.HI R4, RZ, 0x6, R4 ;  /* 0x00000006ff047819 */ /* 0x000fca0000011404 */
[----:B------:R-:W-:Y:S02]  /*0230*/  IMAD.HI R10, R4, 0x2aaaaaab, RZ ;  /* 0x2aaaaaab040a7827 */ /* 0x000fe400078e02ff */
[----:B------:R1:W2:Y:S02]  /*0240*/  @P0 LDG.E.EL.64 R2, desc[UR4][R6.64] ;  /* 0x0000000406020981 */ /* 0x0002a4000c2e1b00 */
[----:B------:R-:W-:Y:S01]  /*0250*/  IMAD.IADD R33, R0, 0x1, -R33 ;  /* 0x0000000100217824 */ /* 0x000fe200078e0a21 */
[----:B------:R-:W-:-:S03]  /*0260*/  SHF.R.U32.HI R11, RZ, 0x1f, R10 ;  /* 0x0000001fff0b7819 */ /* 0x000fc6000001160a */
[----:B----4-:R-:W-:Y:S01]  /*0270*/  IMAD.WIDE R18, R33, 0x8, R36 ;  /* 0x0000000821127825 */ /* 0x010fe200078e0224 */
[----:B------:R-:W-:Y:S02]  /*0280*/  LEA.HI R11, R10, R11, RZ, 0x19 ;  /* 0x0000000b0a0b7211 */ /* 0x000fe400078fc8ff */
[----:B-1----:R-:W-:Y:S02]  /*0290*/  LEA.HI R6, R5, R28, RZ, 0x3 ;  /* 0x0000001c05067211 */ /* 0x002fe400078f18ff */
[----:B------:R-:W3:Y:S01]  /*02a0*/  @P0 LDG.E.EL.128 R20, desc[UR4][R18.64] ;  /* 0x0000000412140981 */ /* 0x000ee2000c2e1d00 */
[----:B------:R-:W-:Y:S01]  /*02b0*/  IMAD R29, R11, -0x300, R4 ;  /* 0xfffffd000b1d7824 */ /* 0x000fe200078e0204 */
[----:B------:R-:W-:-:S04]  /*02c0*/  SHF.R.S32.HI R6, RZ, 0x3, R6 ;  /* 0x00000003ff067819 */ /* 0x000fc80000011406 */
[----:B------:R-:W-:Y:S02]  /*02d0*/  ISETP.GT.AND P1, PT, R29, 0xff, PT ;  /* 0x000000ff1d00780c */ /* 0x000fe40003f24270 */
[----:B------:R-:W-:-:S04]  /*02e0*/  LEA.HI R4, R6, R6, RZ, 0x3 ;  /* 0x0000000606047211 */ /* 0x000fc800078f18ff */
[----:B------:R-:W-:-:S05]  /*02f0*/  LOP3.LUT R7, R4, 0xfffffff8, RZ, 0xc0, !PT ;  /* 0xfffffff804077812 */ /* 0x000fca00078ec0ff */
[----:B------:R-:W-:Y:S01]  /*0300*/  IMAD.IADD R4, R6, 0x1, -R7 ;  /* 0x0000000106047824 */ /* 0x000fe200078e0a07 */
[----:B------:R-:W-:-:S03]  /*0310*/  CS2R R6, SRZ ;  /* 0x0000000000067805 */ /* 0x000fc6000001ff00 */
[----:B------:R-:W-:-:S05]  /*0320*/  IMAD.WIDE R24, R4, 0x8, R8 ;  /* 0x0000000804187825 */ /* 0x000fca00078e0208 */
[----:B------:R1:W4:Y:S01]  /*0330*/  @P1 LDG.E.EL.64 R6, desc[UR4][R24.64] ;  /* 0x0000000418061981 */ /* 0x000322000c2e1b00 */
[----:B------:R-:W-:Y:S02]  /*0340*/  CS2R R8, SRZ ;  /* 0x0000000000087805 */ /* 0x000fe4000001ff00 */
[----:B------:R-:W-:Y:S01]  /*0350*/  CS2R R10, SRZ ;  /* 0x00000000000a7805 */ /* 0x000fe2000001ff00 */
[----:B------:R-:W-:-:S05]  /*0360*/  VIADD R34, R0, 0x2 ;  /* 0x0000000200227836 */ /* 0x000fca0000000000 */
[----:B------:R5:W4:Y:S01]  /*0370*/  @P1 LDG.E.EL.128 R8, desc[UR4][R18.64] ;  /* 0x0000000412081981 */ /* 0x000b22000c2e1d00 */
[----:B------:R-:W-:-:S04]  /*0380*/  LEA.HI R5, R5, R34, RZ, 0x3 ;  /* 0x0000002205057211 */ /* 0x000fc800078f18ff */
[----:B------:R-:W-:-:S05]  /*0390*/  LOP3.LUT R5, R5, 0xfffffff8, RZ, 0xc0, !PT ;  /* 0xfffffff805057812 */ /* 0x000fca00078ec0ff */
[----:B------:R-:W-:-:S04]  /*03a0*/  IMAD.IADD R34, R34, 0x1, -R5 ;  /* 0x0000000122227824 */ /* 0x000fc800078e0a05 */
[----:B------:R-:W-:-:S05]  /*03b0*/  IMAD.WIDE R36, R34, 0x8, R36 ;  /* 0x0000000822247825 */ /* 0x000fca00078e0224 */
[----:B------:R-:W4:Y:S01]  /*03c0*/  @P0 LDG.E.EL.128 R12, desc[UR4][R36.64] ;  /* 0x00000004240c0981 */ /* 0x000f22000c2e1d00 */
[----:B------:R-:W-:-:S04]  /*03d0*/  VIADD R32, R27, 0xffffff00 ;  /* 0xffffff001b207836 */ /* 0x000fc80000000000 */
[----:B-1----:R-:W-:Y:S01]  /*03e0*/  IMAD.SHL.U32 R25, R32, 0x10, RZ ;  /* 0x0000001020197824 */ /* 0x002fe200078e00ff */
[----:B--2---:R-:W-:Y:S02]  /*03f0*/  SEL R17, R3, RZ, P0 ;  /* 0x000000ff03117207 */ /* 0x004fe40000000000 */
[----:B------:R-:W-:Y:S02]  /*0400*/  SEL R5, R2, RZ, P0 ;  /* 0x000000ff02057207 */ /* 0x000fe40000000000 */
[----:B------:R-:W-:-:S04]  /*0410*/  SHF.R.U32.HI R3, RZ, 0x1d, R17 ;  /* 0x0000001dff037819 */ /* 0x000fc80000011611 */
[----:B------:R-:W-:Y:S01]  /*0420*/  LOP3.LUT R2, R3, 0x4, RZ, 0xc0, !PT ;  /* 0x0000000403027812 */ /* 0x000fe200078ec0ff */
[----:B------:R-:W-:Y:S01]  /*0430*/  IMAD.HI R3, R0, 0x2aaaaaab, RZ ;  /* 0x2aaaaaab00037827 */ /* 0x000fe200078e02ff */
[----:B---3--:R-:W-:Y:S02]  /*0440*/  SEL R20, R20, RZ, P0 ;  /* 0x000000ff14147207 */ /* 0x008fe40000000000 */
[----:B------:R-:W-:Y:S02]  /*0450*/  IADD3 R30, P2, R2, R5, RZ ;  /* 0x00000005021e7210 */ /* 0x000fe40007f5e0ff */
[----:B------:R-:W-:Y:S02]  /*0460*/  SEL R5, R21, RZ, P0 ;  /* 0x000000ff15057207 */ /* 0x000fe40000000000 */
[----:B------:R-:W-:Y:S01]  /*0470*/  SHF.R.U32.HI R2, RZ, 0x1f, R3 ;  /* 0x0000001fff027819 */ /* 0x000fe20000011603 */
[----:B------:R-:W-:Y:S01]  /*0480*/  IMAD.X R31, RZ, RZ, R17, P2 ;  /* 0x000000ffff1f7224 */ /* 0x000fe200010e0611 */
[----:B------:R-:W-:-:S02]  /*0490*/  SHF.R.U32.HI R21, RZ, 0x1b, R5 ;  /* 0x0000001bff157819 */ /* 0x000fc40000011605 */
[----:B------:R-:W-:Y:S02]  /*04a0*/  LEA R17, P2, R20, UR6, 0x2 ;  /* 0x0000000614117c11 */ /* 0x000fe4000f8410ff */
[C---:B------:R-:W-:Y:S01]  /*04b0*/  SHF.L.U64.HI R31, R30.reuse, 0x4, R31 ;  /* 0x000000041e1f7819 */ /* 0x040fe2000001021f */
[----:B------:R-:W-:Y:S01]  /*04c0*/  IMAD.SHL.U32 R30, R30, 0x10, RZ ;  /* 0x000000101e1e7824 */ /* 0x000fe200078e00ff */
[----:B-----5:R-:W-:Y:S02]  /*04d0*/  SEL R19, R23, RZ, P0 ;  /* 0x000000ff17137207 */ /* 0x020fe40000000000 */
[----:B------:R-:W-:Y:S02]  /*04e0*/  LOP3.LUT R21, R21, 0x10, RZ, 0xc0, !PT ;  /* 0x0000001015157812 */ /* 0x000fe400078ec0ff */
[----:B------:R-:W-:Y:S02]  /*04f0*/  LEA.HI.SX32 R3, R3, R2, 0x13 ;  /* 0x0000000203037211 */ /* 0x000fe400078f9aff */
[----:B------:R-:W-:-:S02]  /*0500*/  SEL R2, R22, RZ, P0 ;  /* 0x000000ff16027207 */ /* 0x000fc40000000000 */
[----:B------:R-:W-:Y:S01]  /*0510*/  LEA.HI.X R18, R20, UR7, R5, 0x2, P2 ;  /* 0x0000000714127c11 */ /* 0x000fe200090f1405 */
[----:B------:R-:W-:Y:S01]  /*0520*/  IMAD.MOV.U32 R5, RZ, RZ, RZ ;  /* 0x000000ffff057224 */ /* 0x000fe200078e00ff */
[----:B------:R-:W-:Y:S02]  /*0530*/  SHF.R.U32.HI R22, RZ, 0x1b, R19 ;  /* 0x0000001bff167819 */ /* 0x000fe40000011613 */
[----:B------:R-:W-:Y:S02]  /*0540*/  IADD3 R20, P2, P3, R30, R17, R21 ;  /* 0x000000111e147210 */ /* 0x000fe40007b5e015 */
[----:B------:R-:W-:Y:S02]  /*0550*/  LEA R23, P4, R2, UR6, 0x2 ;  /* 0x0000000602177c11 */ /* 0x000fe4000f8810ff */
[----:B------:R-:W-:Y:S02]  /*0560*/  LOP3.LUT R22, R22, 0x10, RZ, 0xc0, !PT ;  /* 0x0000001016167812 */ /* 0x000fe400078ec0ff */
[----:B------:R-:W-:-:S02]  /*0570*/  IADD3.X R21, R31, R18, RZ, P2, P3 ;  /* 0x000000121f157210 */ /* 0x000fc400017e64ff */
[----:B----4-:R-:W-:Y:S02]  /*0580*/  SEL R17, R7, RZ, P1 ;  /* 0x000000ff07117207 */ /* 0x010fe40000800000 */
[----:B------:R-:W-:Y:S01]  /*0590*/  LEA.HI.X R2, R2, UR7, R19, 0x2, P4 ;  /* 0x0000000702027c11 */ /* 0x000fe2000a0f1413 */
[----:B------:R-:W-:Y:S01]  /*05a0*/  IMAD.WIDE R20, R25, 0x4, R20 ;  /* 0x0000000419147825 */ /* 0x000fe200078e0214 */
[----:B------:R-:W-:Y:S02]  /*05b0*/  IADD3 R22, P2, P3, R30, R23, R22 ;  /* 0x000000171e167210 */ /* 0x000fe40007b5e016 */
[----:B------:R-:W-:Y:S01]  /*05c0*/  SHF.R.U32.HI R18, RZ, 0x1d, R17 ;  /* 0x0000001dff127819 */ /* 0x000fe20000011611 */
[----:B------:R-:W-:Y:S01]  /*05d0*/  IMAD.SHL.U32 R19, R3, 0x2000, RZ ;  /* 0x0000200003137824 */ /* 0x000fe200078e00ff */
[----:B------:R-:W-:Y:S02]  /*05e0*/  IADD3.X R23, R31, R2, RZ, P2, P3 ;  /* 0x000000021f177210 */ /* 0x000fe400017e64ff */
[----:B------:R-:W-:Y:S01]  /*05f0*/  SEL R35, R6, RZ, P1 ;  /* 0x000000ff06237207 */ /* 0x000fe20000800000 */
[----:B------:R-:W-:Y:S01]  /*0600*/  IMAD.WIDE R20, R19, 0x4, R20 ;  /* 0x0000000413147825 */ /* 0x000fe200078e0214 */
[----:B------:R-:W-:-:S03]  /*0610*/  LOP3.LUT R18, R18, 0x4, RZ, 0xc0, !PT ;  /* 0x0000000412127812 */ /* 0x000fc600078ec0ff */
[----:B------:R-:W-:Y:S01]  /*0620*/  IMAD.WIDE R22, R25, 0x4, R22 ;  /* 0x0000000419167825 */ /* 0x000fe200078e0216 */
[----:B------:R-:W-:Y:S01]  /*0630*/  IADD3 R35, P2, R18, R35, RZ ;  /* 0x0000002312237210 */ /* 0x000fe20007f5e0ff */
[----:B------:R1:W2:Y:S01]  /*0640*/  @P0 LDG.E.EL R5, desc[UR4][R20.64] ;  /* 0x0000000414050981 */ /* 0x0002a2000c2e1900 */
[----:B------:R-:W-:Y:S01]  /*0650*/  SEL R9, R9, RZ, P1 ;  /* 0x000000ff09097207 */ /* 0x000fe20000800000 */
[----:B------:R-:W-:Y:S02]  /*0660*/  IMAD.MOV.U32 R2, RZ, RZ, RZ ;  /* 0x000000ffff027224 */ /* 0x000fe400078e00ff */
[----:B------:R-:W-:Y:S01]  /*0670*/  IMAD.WIDE R6, R19, 0x4, R22 ;  /* 0x0000000413067825 */ /* 0x000fe200078e0216 */
[----:B------:R-:W-:Y:S02]  /*0680*/  SEL R22, R8, RZ, P1 ;  /* 0x000000ff08167207 */ /* 0x000fe40000800000 */
[----:B------:R-:W-:Y:S02]  /*0690*/  SHF.R.U32.HI R8, RZ, 0x1b, R9 ;  /* 0x0000001bff087819 */ /* 0x000fe40000011609 */
[----:B------:R3:W4:Y:S01]  /*06a0*/  @P0 LDG.E.EL R2, desc[UR4][R6.64] ;  /* 0x0000000406020981 */ /* 0x000722000c2e1900 */
[----:B-1----:R-:W-:Y:S01]  /*06b0*/  IMAD.X R20, RZ, RZ, R17, P2 ;  /* 0x000000ffff147224 */ /* 0x002fe200010e0611 */
[----:B------:R-:W-:-:S02]  /*06c0*/  LEA R18, P2, R22, UR6, 0x2 ;  /* 0x0000000616127c11 */ /* 0x000fc4000f8410ff */
[----:B------:R-:W-:Y:S02]  /*06d0*/  LOP3.LUT R17, R8, 0x10, RZ, 0xc0, !PT ;  /* 0x0000001008117812 */ /* 0x000fe400078ec0ff */
[C---:B------:R-:W-:Y:S01]  /*06e0*/  SHF.L.U64.HI R21, R35.reuse, 0x4, R20 ;  /* 0x0000000423157819 */ /* 0x040fe20000010214 */
[----:B------:R-:W-:Y:S01]  /*06f0*/  IMAD.SHL.U32 R20, R35, 0x10, RZ ;  /* 0x0000001023147824 */ /* 0x000fe200078e00ff */
[----:B------:R-:W-:Y:S01]  /*0700*/  LEA.HI.X R22, R22, UR7, R9, 0x2, P2 ;  /* 0x0000000716167c11 */ /* 0x000fe200090f1409 */
[----:B------:R-:W-:-:S03]  /*0710*/  IMAD.HI R35, R28, 0x2aaaaaab, RZ ;  /* 0x2aaaaaab1c237827 */ /* 0x000fc600078e02ff */
[----:B------:R-:W-:Y:S01]  /*0720*/  IADD3 R8, P2, P3, R20, R18, R17 ;  /* 0x0000001214087210 */ /* 0x000fe20007b5e011 */
[----:B---3--:R-:W-:Y:S01]  /*0730*/  VIADD R7, R29, 0xffffff00 ;  /* 0xffffff001d077836 */ /* 0x008fe20000000000 */
[----:B------:R-:W-:Y:S02]  /*0740*/  SEL R17, R11, RZ, P1 ;  /* 0x000000ff0b117207 */ /* 0x000fe40000800000 */
[----:B------:R-:W-:Y:S02]  /*0750*/  SEL R18, R10, RZ, P1 ;  /* 0x000000ff0a127207 */ /* 0x000fe40000800000 */
[----:B------:R-:W-:Y:S02]  /*0760*/  SHF.R.U32.HI R11, RZ, 0x1b, R17 ;  /* 0x0000001bff0b7819 */ /* 0x000fe40000011611 */
[----:B------:R-:W-:Y:S02]  /*0770*/  SHF.R.U32.HI R6, RZ, 0x1f, R35 ;  /* 0x0000001fff067819 */ /* 0x000fe40000011623 */
[----:B------:R-:W-:Y:S01]  /*0780*/  IADD3.X R9, R21, R22, RZ, P2, P3 ;  /* 0x0000001615097210 */ /* 0x000fe200017e64ff */
[----:B------:R-:W-:Y:S01]  /*0790*/  IMAD.SHL.U32 R22, R7, 0x10, RZ ;  /* 0x0000001007167824 */ /* 0x000fe200078e00ff */
[----:B------:R-:W-:-:S02]  /*07a0*/  LOP3.LUT R11, R11, 0x10, RZ, 0xc0, !PT ;  /* 0x000000100b0b7812 */ /* 0x000fc400078ec0ff */
[----:B------:R-:W-:Y:S01]  /*07b0*/  LEA R10, P2, R18, UR6, 0x2 ;  /* 0x00000006120a7c11 */ /* 0x000fe2000f8410ff */
[----:B------:R-:W-:Y:S01]  /*07c0*/  IMAD.WIDE R8, R22, 0x4, R8 ;  /* 0x0000000416087825 */ /* 0x000fe200078e0208 */
[----:B------:R-:W-:Y:S02]  /*07d0*/  LEA.HI.SX32 R35, R35, R6, 0x13 ;  /* 0x0000000623237211 */ /* 0x000fe400078f9aff */
[----:B------:R-:W-:Y:S01]  /*07e0*/  IADD3 R10, P4, P5, R20, R10, R11 ;  /* 0x0000000a140a7210 */ /* 0x000fe20007d9e00b */
[----:B------:R-:W-:Y:S01]  /*07f0*/  IMAD.MOV.U32 R6, RZ, RZ, RZ ;  /* 0x000000ffff067224 */ /* 0x000fe200078e00ff */
[----:B------:R-:W-:Y:S01]  /*0800*/  SEL R11, R13, RZ, P0 ;  /* 0x000000ff0d0b7207 */ /* 0x000fe20000000000 */
[----:B------:R-:W-:Y:S01]  /*0810*/  IMAD.SHL.U32 R23, R35, 0x2000, RZ ;  /* 0x0000200023177824 */ /* 0x000fe200078e00ff */
[----:B------:R-:W-:Y:S02]  /*0820*/  SEL R24, R12, RZ, P0 ;  /* 0x000000ff0c187207 */ /* 0x000fe40000000000 */
[----:B------:R-:W-:Y:S01]  /*0830*/  SHF.R.U32.HI R13, RZ, 0x1b, R11 ;  /* 0x0000001bff0d7819 */ /* 0x000fe2000001160b */
[----:B------:R-:W-:Y:S01]  /*0840*/  IMAD.WIDE R8, R23, 0x4, R8 ;  /* 0x0000000417087825 */ /* 0x000fe200078e0208 */
[----:B------:R-:W-:-:S02]  /*0850*/  LEA.HI.X R18, R18, UR7, R17, 0x2, P2 ;  /* 0x0000000712127c11 */ /* 0x000fc400090f1411 */
[C---:B------:R-:W-:Y:S02]  /*0860*/  LEA R12, P2, R24.reuse, UR6, 0x2 ;  /* 0x00000006180c7c11 */ /* 0x040fe4000f8410ff */
[----:B------:R-:W-:Y:S01]  /*0870*/  LOP3.LUT R13, R13, 0x10, RZ, 0xc0, !PT ;  /* 0x000000100d0d7812 */ /* 0x000fe200078ec0ff */
[----:B------:R1:W3:Y:S01]  /*0880*/  @P1 LDG.E.EL R6, desc[UR4][R8.64] ;  /* 0x0000000408061981 */ /* 0x0002e2000c2e1900 */
[----:B------:R-:W-:Y:S01]  /*0890*/  SEL R15, R15, RZ, P0 ;  /* 0x000000ff0f0f7207 */ /* 0x000fe20000000000 */
[----:B------:R-:W-:Y:S01]  /*08a0*/  IMAD.MOV.U32 R17, RZ, RZ, RZ ;  /* 0x000000ffff117224 */ /* 0x000fe200078e00ff */
[----:B-1----:R-:W-:Y:S02]  /*08b0*/  LEA.HI.X R8, R24, UR7, R11, 0x2, P2 ;  /* 0x0000000718087c11 */ /* 0x002fe400090f140b */
[----:B------:R-:W-:Y:S02]  /*08c0*/  IADD3 R12, P2, P3, R30, R12, R13 ;  /* 0x0000000c1e0c7210 */ /* 0x000fe40007b5e00d */
[----:B------:R-:W-:-:S02]  /*08d0*/  IADD3.X R11, R21, R18, RZ, P4, P5 ;  /* 0x00000012150b7210 */ /* 0x000fc400027ea4ff */
[----:B------:R-:W-:Y:S01]  /*08e0*/  IADD3.X R13, R31, R8, RZ, P2, P3 ;  /* 0x000000081f0d7210 */ /* 0x000fe200017e64ff */
[----:B------:R-:W-:Y:S01]  /*08f0*/  IMAD.WIDE R8, R22, 0x4, R10 ;  /* 0x0000000416087825 */ /* 0x000fe200078e020a */
[----:B------:R-:W-:-:S03]  /*0900*/  SEL R14, R14, RZ, P0 ;  /* 0x000000ff0e0e7207 */ /* 0x000fc60000000000 */
[----:B------:R-:W-:Y:S01]  /*0910*/  IMAD.WIDE R12, R25, 0x4, R12 ;  /* 0x00000004190c7825 */ /* 0x000fe200078e020c */
[----:B------:R-:W-:-:S03]  /*0920*/  SHF.R.U32.HI R11, RZ, 0x1b, R15 ;  /* 0x0000001bff0b7819 */ /* 0x000fc6000001160f */
[----:B------:R-:W-:Y:S01]  /*0930*/  IMAD.MOV.U32 R18, RZ, RZ, RZ ;  /* 0x000000ffff127224 */ /* 0x000fe200078e00ff */
[----:B------:R-:W-:Y:S01]  /*0940*/  LEA R10, P2, R14, UR6, 0x2 ;  /* 0x000000060e0a7c11 */ /* 0x000fe2000f8410ff */
[----:B------:R-:W-:Y:S01]  /*0950*/  IMAD.WIDE R12, R19, 0x4, R12 ;  /* 0x00000004130c7825 */ /* 0x000fe200078e020c */
[----:B------:R-:W-:-:S03]  /*0960*/  LOP3.LUT R11, R11, 0x10, RZ, 0xc0, !PT ;  /* 0x000000100b0b7812 */ /* 0x000fc600078ec0ff */
[----:B------:R-:W-:Y:S01]  /*0970*/  IMAD.WIDE R8, R23, 0x4, R8 ;  /* 0x0000000417087825 */ /* 0x000fe200078e0208 */
[----:B------:R1:W5:Y:S01]  /*0980*/  @P0 LDG.E.EL R18, desc[UR4][R12.64] ;  /* 0x000000040c120981 */ /* 0x000362000c2e1900 */
[----:B------:R-:W-:-:S03]  /*0990*/  LEA.HI.X R14, R14, UR7, R15, 0x2, P2 ;  /* 0x000000070e0e7c11 */ /* 0x000fc600090f140f */
[----:B------:R1:W2:Y:S02]  /*09a0*/  @P1 LDG.E.EL R17, desc[UR4][R8.64] ;  /* 0x0000000408111981 */ /* 0x0002a4000c2e1900 */
[----:B-1----:R-:W-:Y:S02]  /*09b0*/  IADD3 R12, P2, P3, R30, R10, R11 ;  /* 0x0000000a1e0c7210 */ /* 0x002fe40007b5e00b */
[----:B------:R-:W-:Y:S02]  /*09c0*/  CS2R R10, SRZ ;  /* 0x00000000000a7805 */ /* 0x000fe4000001ff00 */
[----:B0-----:R-:W-:-:S06]  /*09d0*/  CS2R R8, SRZ ;  /* 0x0000000000087805 */ /* 0x001fcc000001ff00 */
[----:B------:R0:W2:Y:S01]  /*09e0*/  @P1 LDG.E.EL.128 R8, desc[UR4][R36.64] ;  /* 0x0000000424081981 */ /* 0x0000a2000c2e1d00 */
[----:B------:R-:W-:-:S03]  /*09f0*/  IADD3.X R13, R31, R14, RZ, P2, P3 ;  /* 0x0000000e1f0d7210 */ /* 0x000fc600017e64ff */
[----:B------:R-:W-:Y:S01]  /*0a00*/  IMAD.WIDE R12, R25, 0x4, R12 ;  /* 0x00000004190c7825 */ /* 0x000fe200078e020c */
[----:B0-----:R-:W0:Y:S03]  /*0a10*/  LDC.64 R36, c[0x0][0x238] ;  /* 0x00008e00ff247b82 */ /* 0x001e260000000a00 */
[----:B------:R-:W-:-:S04]  /*0a20*/  IMAD.WIDE R12, R19, 0x4, R12 ;  /* 0x00000004130c7825 */ /* 0x000fc800078e020c */
[----:B------:R-:W-:-:S06]  /*0a30*/  IMAD.MOV.U32 R19, RZ, RZ, RZ ;  /* 0x000000ffff137224 */ /* 0x000fcc00078e00ff */
[----:B------:R1:W3:Y:S01]  /*0a40*/  @P0 LDG.E.EL R19, desc[UR4][R12.64] ;  /* 0x000000040c130981 */ /* 0x0002e2000c2e1900 */
[----:B--2---:R-:W-:Y:S02]  /*0a50*/  SEL R24, R9, RZ, P1 ;  /* 0x000000ff09187207 */ /* 0x004fe40000800000 */
[----:B------:R-:W-:Y:S02]  /*0a60*/  SEL R15, R8, RZ, P1 ;  /* 0x000000ff080f7207 */ /* 0x000fe40000800000 */
[----:B------:R-:W-:Y:S02]  /*0a70*/  SEL R14, R11, RZ, P1 ;  /* 0x000000ff0b0e7207 */ /* 0x000fe40000800000 */
[----:B------:R-:W-:Y:S02]  /*0a80*/  SHF.R.U32.HI R11, RZ, 0x1b, R24 ;  /* 0x0000001bff0b7819 */ /* 0x000fe40000011618 */
[----:B------:R-:W-:Y:S02]  /*0a90*/  LEA R8, P2, R15, UR6, 0x2 ;  /* 0x000000060f087c11 */ /* 0x000fe4000f8410ff */
[----:B------:R-:W-:-:S02]  /*0aa0*/  SEL R9, R10, RZ, P1 ;  /* 0x000000ff0a097207 */ /* 0x000fc40000800000 */
[----:B------:R-:W-:Y:S02]  /*0ab0*/  LOP3.LUT R11, R11, 0x10, RZ, 0xc0, !PT ;  /* 0x000000100b0b7812 */ /* 0x000fe400078ec0ff */
[----:B------:R-:W-:Y:S02]  /*0ac0*/  LEA.HI.X R10, R15, UR7, R24, 0x2, P2 ;  /* 0x000000070f0a7c11 */ /* 0x000fe400090f1418 */
[----:B------:R-:W-:Y:S02]  /*0ad0*/  SHF.R.U32.HI R15, RZ, 0x1b, R14 ;  /* 0x0000001bff0f7819 */ /* 0x000fe4000001160e */
[----:B------:R-:W-:Y:S02]  /*0ae0*/  IADD3 R8, P2, P3, R20, R8, R11 ;  /* 0x0000000814087210 */ /* 0x000fe40007b5e00b */
[----:B------:R-:W-:Y:S02]  /*0af0*/  LEA R11, P4, R9, UR6, 0x2 ;  /* 0x00000006090b7c11 */ /* 0x000fe4000f8810ff */
[----:B------:R-:W-:-:S02]  /*0b00*/  LOP3.LUT R15, R15, 0x10, RZ, 0xc0, !PT ;  /* 0x000000100f0f7812 */ /* 0x000fc400078ec0ff */
[----:B-1----:R-:W-:Y:S02]  /*0b10*/  LEA.HI.X R12, R9, UR7, R14, 0x2, P4 ;  /* 0x00000007090c7c11 */ /* 0x002fe4000a0f140e */
[----:B------:R-:W-:Y:S02]  /*0b20*/  IADD3 R14, P4, P5, R20, R11, R15 ;  /* 0x0000000b140e7210 */ /* 0x000fe40007d9e00f */
[C---:B------:R-:W-:Y:S02]  /*0b30*/  IADD3.X R9, R21.reuse, R10, RZ, P2, P3 ;  /* 0x0000000a15097210 */ /* 0x040fe400017e64ff */
[----:B------:R-:W-:Y:S01]  /*0b40*/  IADD3.X R15, R21, R12, RZ, P4, P5 ;  /* 0x0000000c150f7210 */ /* 0x000fe200027ea4ff */
[----:B------:R-:W-:-:S04]  /*0b50*/  IMAD.WIDE R12, R22, 0x4, R8 ;  /* 0x00000004160c7825 */ /* 0x000fc800078e0208 */
[----:B------:R-:W-:-:S04]  /*0b60*/  IMAD.WIDE R14, R22, 0x4, R14 ;  /* 0x00000004160e7825 */ /* 0x000fc800078e020e */
[----:B------:R-:W-:-:S04]  /*0b70*/  IMAD.WIDE R12, R23, 0x4, R12 ;  /* 0x00000004170c7825 */ /* 0x000fc800078e020c */
[----:B------:R-:W-:-:S04]  /*0b80*/  IMAD.WIDE R14, R23, 0x4, R14 ;  /* 0x00000004170e7825 */ /* 0x000fc800078e020e */
[----:B------:R-:W-:Y:S01]  /*0b90*/  IMAD.MOV.U32 R23, RZ, RZ, RZ ;  /* 0x000000ffff177224 */ /* 0x000fe200078e00ff */
[----:B------:R-:W-:Y:S02]  /*0ba0*/  CS2R R8, SRZ ;  /* 0x0000000000087805 */ /* 0x000fe4000001ff00 */
[----:B------:R-:W-:-:S03]  /*0bb0*/  CS2R R10, SRZ ;  /* 0x00000000000a7805 */ /* 0x000fc6000001ff00 */
[----:B------:R0:W2:Y:S02]  /*0bc0*/  @P1 LDG.E.EL R23, desc[UR4][R14.64] ;  /* 0x000000040e171981 */ /* 0x0000a4000c2e1900 */
[----:B0-----:R-:W-:-:S05]  /*0bd0*/  IMAD.WIDE R14, R33, 0x8, R36 ;  /* 0x00000008210e7825 */ /* 0x001fca00078e0224 */
[----:B------:R-:W2:Y:S01]  /*0be0*/  @P0 LDG.E.EL.128 R8, desc[UR4][R14.64] ;  /* 0x000000040e080981 */ /* 0x000ea2000c2e1d00 */
[----:B------:R-:W-:Y:S01]  /*0bf0*/  IMAD.MOV.U32 R24, RZ, RZ, RZ ;  /* 0x000000ffff187224 */ /* 0x000fe200078e00ff */
[----:B------:R-:W-:-:S05]  /*0c00*/  LOP3.LUT R33, R26, 0xffffffc0, RZ, 0xc0, !PT ;  /* 0xffffffc01a217812 */ /* 0x000fca00078ec0ff */
[----:B------:R2:W3:Y:S01]  /*0c10*/  @P1 LDG.E.EL R24, desc[UR4][R12.64] ;  /* 0x000000040c181981 */ /* 0x0004e2000c2e1900 */
[----:B------:R-:W-:-:S04]  /*0c20*/  IMAD.IADD R33, R0, 0x1, -R33 ;  /* 0x0000000100217824 */ /* 0x000fc800078e0a21 */
[--C-:B------:R-:W-:Y:S02]  /*0c30*/  IMAD R26, R35, 0x8000, R33.reuse ;  /* 0x00008000231a7824 */ /* 0x100fe400078e0221 */
[----:B------:R-:W-:Y:S01]  /*0c40*/  IMAD R33, R3, 0x8000, R33 ;  /* 0x0000800003217824 */ /* 0x000fe200078e0221 */
[----:B------:R-:W-:-:S03]  /*0c50*/  ISETP.GE.AND P2, PT, R27, 0x100, PT ;  /* 0x000001001b00780c */ /* 0x000fc60003f46270 */
[----:B------:R-:W-:Y:S02]  /*0c60*/  IMAD R27, R32, 0x40, R33 ;  /* 0x00000040201b7824 */ /* 0x000fe400078e0221 */
[----:B------:R-:W-:Y:S02]  /*0c70*/  IMAD.MOV.U32 R32, RZ, RZ, RZ ;  /* 0x000000ffff207224 */ /* 0x000fe400078e00ff */
[----:B------:R-:W-:-:S04]  /*0c80*/  IMAD R28, R35, -0xc000, R28 ;  /* 0xffff4000231c7824 */ /* 0x000fc800078e021c */
[----:B------:R-:W-:Y:S02]  /*0c90*/  IMAD R28, R35, 0x4000, R28 ;  /* 0x00004000231c7824 */ /* 0x000fe400078e021c */
[----:B------:R-:W-:Y:S01]  /*0ca0*/  IMAD.WIDE R34, R34, 0x8, R36 ;  /* 0x0000000822227825 */ /* 0x000fe200078e0224 */
[----:B--2---:R-:W-:Y:S02]  /*0cb0*/  SEL R13, R9, RZ, P0 ;  /* 0x000000ff090d7207 */ /* 0x004fe40000000000 */
[----:B------:R-:W-:Y:S02]  /*0cc0*/  SEL R12, R8, RZ, P0 ;  /* 0x000000ff080c7207 */ /* 0x000fe40000000000 */
[----:B------:R-:W-:Y:S02]  /*0cd0*/  SHF.R.U32.HI R9, RZ, 0x1b, R13 ;  /* 0x0000001bff097819 */ /* 0x000fe4000001160d */
[----:B------:R-:W-:Y:S02]  /*0ce0*/  LEA R8, P3, R12, UR6, 0x2 ;  /* 0x000000060c087c11 */ /* 0x000fe4000f8610ff */
[----:B------:R-:W-:-:S02]  /*0cf0*/  LOP3.LUT R9, R9, 0x10, RZ, 0xc0, !PT ;  /* 0x0000001009097812 */ /* 0x000fc400078ec0ff */
[----:B------:R-:W-:Y:S01]  /*0d00*/  LEA.HI.X R12, R12, UR7, R13, 0x2, P3 ;  /* 0x000000070c0c7c11 */ /* 0x000fe200098f140d */
[----:B------:R-:W-:Y:S01]  /*0d10*/  IMAD.HI R13, R0, 0x2aaaaaab, RZ ;  /* 0x2aaaaaab000d7827 */ /* 0x000fe200078e02ff */
[----:B------:R-:W-:-:S04]  /*0d20*/  IADD3 R8, P3, P4, R30, R8, R9 ;  /* 0x000000081e087210 */ /* 0x000fc80007c7e009 */
[----:B------:R-:W-:Y:S02]  /*0d30*/  IADD3.X R9, R31, R12, RZ, P3, P4 ;  /* 0x0000000c1f097210 */ /* 0x000fe40001fe84ff */
[----:B------:R-:W-:Y:S02]  /*0d40*/  SHF.R.U32.HI R12, RZ, 0x1f, R13 ;  /* 0x0000001fff0c7819 */ /* 0x000fe4000001160d */
[----:B------:R-:W-:Y:S02]  /*0d50*/  SEL R33, R11, RZ, P0 ;  /* 0x000000ff0b217207 */ /* 0x000fe40000000000 */
[----:B------:R-:W-:Y:S02]  /*0d60*/  LEA.HI.SX32 R12, R13, R12, 0x13 ;  /* 0x0000000c0d0c7211 */ /* 0x000fe400078f9aff */
[----:B------:R-:W-:Y:S02]  /*0d70*/  SEL R13, R10, RZ, P0 ;  /* 0x000000ff0a0d7207 */ /* 0x000fe40000000000 */
[----:B------:R-:W-:-:S02]  /*0d80*/  SHF.R.U32.HI R11, RZ, 0x1b, R33 ;  /* 0x0000001bff0b7819 */ /* 0x000fc40000011621 */
[----:B------:R-:W-:Y:S02]  /*0d90*/  LEA R10, P3, R13, UR6, 0x2 ;  /* 0x000000060d0a7c11 */ /* 0x000fe4000f8610ff */
[----:B------:R-:W-:Y:S02]  /*0da0*/  LOP3.LUT R11, R11, 0x10, RZ, 0xc0, !PT ;  /* 0x000000100b0b7812 */ /* 0x000fe400078ec0ff */
[----:B------:R-:W-:Y:S02]  /*0db0*/  LEA.HI.X R13, R13, UR7, R33, 0x2, P3 ;  /* 0x000000070d0d7c11 */ /* 0x000fe400098f1421 */
[----:B------:R-:W-:Y:S01]  /*0dc0*/  IADD3 R10, P3, P4, R30, R10, R11 ;  /* 0x0000000a1e0a7210 */ /* 0x000fe20007c7e00b */
[----:B------:R-:W-:-:S03]  /*0dd0*/  IMAD.WIDE R8, R25, 0x4, R8 ;  /* 0x0000000419087825 */ /* 0x000fc600078e0208 */
[----:B------:R-:W-:Y:S01]  /*0de0*/  IADD3.X R11, R31, R13, RZ, P3, P4 ;  /* 0x0000000d1f0b7210 */ /* 0x000fe20001fe84ff */
[----:B------:R-:W-:-:S04]  /*0df0*/  IMAD.SHL.U32 R12, R12, 0x2000, RZ ;  /* 0x000020000c0c7824 */ /* 0x000fc800078e00ff */
[----:B------:R-:W-:-:S04]  /*0e00*/  IMAD.WIDE R8, R12, 0x4, R8 ;  /* 0x000000040c087825 */ /* 0x000fc800078e0208 */
[----:B------:R-:W-:Y:S01]  /*0e10*/  IMAD.WIDE R10, R25, 0x4, R10 ;  /* 0x00000004190a7825 */ /* 0x000fe200078e020a */
[----:B------:R0:W2:Y:S03]  /*0e20*/  @P0 LDG.E.EL R32, desc[UR4][R8.64] ;  /* 0x0000000408200981 */ /* 0x0000a6000c2e1900 */
[----:B------:R-:W-:Y:S02]  /*0e30*/  IMAD.MOV.U32 R33, RZ, RZ, RZ ;  /* 0x000000ffff217224 */ /* 0x000fe400078e00ff */
[----:B0-----:R-:W-:Y:S01]  /*0e40*/  IMAD.WIDE R8, R12, 0x4, R10 ;  /* 0x000000040c087825 */ /* 0x001fe200078e020a */
[----:B------:R-:W-:-:S04]  /*0e50*/  CS2R R10, SRZ ;  /* 0x00000000000a7805 */ /* 0x000fc8000001ff00 */
[----:B------:R0:W2:Y:S02]  /*0e60*/  @P0 LDG.E.EL R33, desc[UR4][R8.64] ;  /* 0x0000000408210981 */ /* 0x0000a4000c2e1900 */
[----:B0-----:R-:W-:-:S06]  /*0e70*/  CS2R R8, SRZ ;  /* 0x0000000000087805 */ /* 0x001fcc000001ff00 */
[----:B------:R-:W2:Y:S01]  /*0e80*/  @P0 LDG.E.EL.128 R8, desc[UR4][R34.64] ;  /* 0x0000000422080981 */ /* 0x000ea2000c2e1d00 */
[----:B------:R-:W-:Y:S02]  /*0e90*/  ISETP.GE.AND P3, PT, R29, 0x100, PT ;  /* 0x000001001d00780c */ /* 0x000fe40003f66270 */
[----:B--2---:R-:W-:Y:S02]  /*0ea0*/  SEL R36, R8, RZ, P0 ;  /* 0x000000ff08247207 */ /* 0x004fe40000000000 */
[----:B------:R-:W-:Y:S02]  /*0eb0*/  SEL R13, R9, RZ, P0 ;  /* 0x000000ff090d7207 */ /* 0x000fe40000000000 */
[----:B------:R-:W-:-:S04]  /*0ec0*/  LEA R29, P4, R36, UR6, 0x2 ;  /* 0x00000006241d7c11 */ /* 0x000fc8000f8810ff */
[--C-:B------:R-:W-:Y:S02]  /*0ed0*/  LEA.HI.X R36, R36, UR7, R13.reuse, 0x2, P4 ;  /* 0x0000000724247c11 */ /* 0x100fe4000a0f140d */
[----:B------:R-:W-:Y:S02]  /*0ee0*/  SHF.R.U32.HI R13, RZ, 0x1b, R13 ;  /* 0x0000001bff0d7819 */ /* 0x000fe4000001160d */
[----:B------:R-:W-:Y:S02]  /*0ef0*/  SEL R10, R10, RZ, P0 ;  /* 0x000000ff0a0a7207 */ /* 0x000fe40000000000 */
[----:B------:R-:W-:Y:S02]  /*0f00*/  LOP3.LUT R9, R13, 0x10, RZ, 0xc0, !PT ;  /* 0x000000100d097812 */ /* 0x000fe400078ec0ff */
[----:B------:R-:W-:Y:S02]  /*0f10*/  SEL R13, R11, RZ, P0 ;  /* 0x000000ff0b0d7207 */ /* 0x000fe40000000000 */
[----:B------:R-:W-:-:S02]  /*0f20*/  LEA R11, P6, R10, UR6, 0x2 ;  /* 0x000000060a0b7c11 */ /* 0x000fc4000f8c10ff */
[----:B------:R-:W-:Y:S02]  /*0f30*/  IADD3 R8, P4, P5, R30, R29, R9 ;  /* 0x0000001d1e087210 */ /* 0x000fe40007d9e009 */
[--C-:B------:R-:W-:Y:S02]  /*0f40*/  LEA.HI.X R10, R10, UR7, R13.reuse, 0x2, P6 ;  /* 0x000000070a0a7c11 */ /* 0x100fe4000b0f140d */
[----:B------:R-:W-:Y:S02]  /*0f50*/  SHF.R.U32.HI R13, RZ, 0x1b, R13 ;  /* 0x0000001bff0d7819 */ /* 0x000fe4000001160d */
[----:B------:R-:W-:Y:S02]  /*0f60*/  IADD3.X R9, R31, R36, RZ, P4, P5 ;  /* 0x000000241f097210 */ /* 0x000fe400027ea4ff */
[----:B------:R-:W-:Y:S01]  /*0f70*/  LOP3.LUT R13, R13, 0x10, RZ, 0xc0, !PT ;  /* 0x000000100d0d7812 */ /* 0x000fe200078ec0ff */
[----:B------:R-:W-:-:S03]  /*0f80*/  IMAD.WIDE R8, R25, 0x4, R8 ;  /* 0x0000000419087825 */ /* 0x000fc600078e0208 */
[----:B------:R-:W-:-:S04]  /*0f90*/  IADD3 R30, P4, P5, R30, R11, R13 ;  /* 0x0000000b1e1e7210 */ /* 0x000fc80007d9e00d */
[----:B------:R-:W-:Y:S01]  /*0fa0*/  IADD3.X R31, R31, R10, RZ, P4, P5 ;  /* 0x0000000a1f1f7210 */ /* 0x000fe200027ea4ff */
[----:B------:R-:W-:Y:S01]  /*0fb0*/  IMAD.WIDE R36, R12, 0x4, R8 ;  /* 0x000000040c247825 */ /* 0x000fe200078e0208 */
[----:B------:R-:W-:Y:S02]  /*0fc0*/  CS2R R8, SRZ ;  /* 0x0000000000087805 */ /* 0x000fe4000001ff00 */
[----:B------:R-:W-:-:S06]  /*0fd0*/  CS2R R10, SRZ ;  /* 0x00000000000a7805 */ /* 0x000fcc000001ff00 */
[----:B------:R0:W2:Y:S01]  /*0fe0*/  @P1 LDG.E.EL.128 R8, desc[UR4][R14.64] ;  /* 0x000000040e081981 */ /* 0x0000a2000c2e1d00 */
[----:B------:R-:W-:-:S06]  /*0ff0*/  IMAD.MOV.U32 R29, RZ, RZ, RZ ;  /* 0x000000ffff1d7224 */ /* 0x000fcc00078e00ff */
[----:B------:R1:W3:Y:S01]  /*1000*/  @P0 LDG.E.EL R29, desc[UR4][R36.64] ;  /* 0x00000004241d0981 */ /* 0x0002e2000c2e1900 */
[----:B0-----:R-:W-:-:S04]  /*1010*/  VIADD R14, R0, 0x200 ;  /* 0x00000200000e7836 */ /* 0x001fc80000000000 */
[----:B-1----:R-:W-:Y:S01]  /*1020*/  IMAD.HI R36, R14, 0x2aaaaaab, RZ ;  /* 0x2aaaaaab0e247827 */ /* 0x002fe200078e02ff */
[----:B--2---:R-:W-:Y:S02]  /*1030*/  SEL R8, R8, RZ, P1 ;  /* 0x000000ff08087207 */ /* 0x004fe40000800000 */
[----:B------:R-:W-:Y:S02]  /*1040*/  SEL R15, R9, RZ, P1 ;  /* 0x000000ff090f7207 */ /* 0x000fe40000800000 */
[----:B------:R-:W-:-:S04]  /*1050*/  LEA R13, P4, R8, UR6, 0x2 ;  /* 0x00000006080d7c11 */ /* 0x000fc8000f8810ff */
[--C-:B------:R-:W-:Y:S02]  /*1060*/  LEA.HI.X R9, R8, UR7, R15.reuse, 0x2, P4 ;  /* 0x0000000708097c11 */ /* 0x100fe4000a0f140f */
[----:B------:R-:W-:-:S04]  /*1070*/  SHF.R.U32.HI R8, RZ, 0x1b, R15 ;  /* 0x0000001bff087819 */ /* 0x000fc8000001160f */
[----:B------:R-:W-:-:S04]  /*1080*/  LOP3.LUT R8, R8, 0x10, RZ, 0xc0, !PT ;  /* 0x0000001008087812 */ /* 0x000fc800078ec0ff */
[----:B------:R-:W-:Y:S02]  /*1090*/  IADD3 R8, P4, P5, R20, R13, R8 ;  /* 0x0000000d14087210 */ /* 0x000fe40007d9e008 */
[----:B------:R-:W-:-:S04]  /*10a0*/  SHF.R.U32.HI R13, RZ, 0x1f, R36 ;  /* 0x0000001fff0d7819 */ /* 0x000fc80000011624 */
[----:B------:R-:W-:Y:S01]  /*10b0*/  LEA.HI.SX32 R13, R36, R13, 0x13 ;  /* 0x0000000d240d7211 */ /* 0x000fe200078f9aff */
[----:B------:R-:W-:Y:S01]  /*10c0*/  IMAD.WIDE R36, R25, 0x4, R30 ;  /* 0x0000000419247825 */ /* 0x000fe200078e021e */
[----:B------:R-:W-:-:S03]  /*10d0*/  CS2R R14, SRZ ;  /* 0x00000000000e7805 */ /* 0x000fc6000001ff00 */
[----:B------:R-:W-:Y:S02]  /*10e0*/  IMAD.SHL.U32 R31, R13, 0x2000, RZ ;  /* 0x000020000d1f7824 */ /* 0x000fe400078e00ff */
[----:B------:R-:W-:Y:S01]  /*10f0*/  IMAD.WIDE R36, R12, 0x4, R36 ;  /* 0x000000040c247825 */ /* 0x000fe200078e0224 */
[----:B------:R-:W-:-:S06]  /*1100*/  CS2R R12, SRZ ;  /* 0x00000000000c7805 */ /* 0x000fcc000001ff00 */
[----:B------:R0:W2:Y:S01]  /*1110*/  @P1 LDG.E.EL.128 R12, desc[UR4][R34.64] ;  /* 0x00000004220c1981 */ /* 0x0000a2000c2e1d00 */
[----:B------:R-:W-:-:S03]  /*1120*/  IADD3.X R9, R21, R9, RZ, P4, P5 ;  /* 0x0000000915097210 */ /* 0x000fc600027ea4ff */
[----:B------:R-:W-:Y:S01]  /*1130*/  IMAD.WIDE R8, R22, 0x4, R8 ;  /* 0x0000000416087825 */ /* 0x000fe200078e0208 */
[----:B------:R-:W-:-:S03]  /*1140*/  SEL R10, R10, RZ, P1 ;  /* 0x000000ff0a0a7207 */ /* 0x000fc60000800000 */
[----:B------:R-:W-:Y:S02]  /*1150*/  IMAD.MOV.U32 R25, RZ, RZ, RZ ;  /* 0x000000ffff197224 */ /* 0x000fe400078e00ff */
[----:B------:R-:W-:Y:S01]  /*1160*/  IMAD.WIDE R8, R31, 0x4, R8 ;  /* 0x000000041f087825 */ /* 0x000fe200078e0208 */
[----:B0-----:R-:W-:-:S04]  /*1170*/  SEL R35, R11, RZ, P1 ;  /* 0x000000ff0b237207 */ /* 0x001fc80000800000 */
[----:B------:R0:W3:Y:S01]  /*1180*/  @P1 LDG.E.EL R25, desc[UR4][R8.64] ;  /* 0x0000000408191981 */ /* 0x0000e2000c2e1900 */
[----:B------:R-:W-:-:S06]  /*1190*/  IMAD.MOV.U32 R30, RZ, RZ, RZ ;  /* 0x000000ffff1e7224 */ /* 0x000fcc00078e00ff */
[----:B------:R1:W3:Y:S01]  /*11a0*/  @P0 LDG.E.EL R30, desc[UR4][R36.64] ;  /* 0x00000004241e0981 */ /* 0x0002e2000c2e1900 */
[----:B0-----:R-:W-:-:S04]  /*11b0*/  LEA R9, P4, R10, UR6, 0x2 ;  /* 0x000000060a097c11 */ /* 0x001fc8000f8810ff */
[--C-:B------:R-:W-:Y:S02]  /*11c0*/  LEA.HI.X R11, R10, UR7, R35.reuse, 0x2, P4 ;  /* 0x000000070a0b7c11 */ /* 0x100fe4000a0f1423 */
[----:B------:R-:W-:-:S04]  /*11d0*/  SHF.R.U32.HI R10, RZ, 0x1b, R35 ;  /* 0x0000001bff0a7819 */ /* 0x000fc80000011623 */
[----:B------:R-:W-:-:S04]  /*11e0*/  LOP3.LUT R10, R10, 0x10, RZ, 0xc0, !PT ;  /* 0x000000100a0a7812 */ /* 0x000fc800078ec0ff */
[----:B------:R-:W-:-:S04]  /*11f0*/  IADD3 R10, P4, P5, R20, R9, R10 ;  /* 0x00000009140a7210 */ /* 0x000fc80007d9e00a */
[----:B------:R-:W-:-:S03]  /*1200*/  IADD3.X R11, R21, R11, RZ, P4, P5 ;  /* 0x0000000b150b7210 */ /* 0x000fc600027ea4ff */
[----:B------:R-:W-:-:S04]  /*1210*/  IMAD.WIDE R10, R22, 0x4, R10 ;  /* 0x00000004160a7825 */ /* 0x000fc800078e020a */
[----:B------:R-:W-:Y:S01]  /*1220*/  IMAD.WIDE R10, R31, 0x4, R10 ;  /* 0x000000041f0a7825 */ /* 0x000fe200078e020a */
[----:B------:R-:W-:Y:S02]  /*1230*/  LEA.HI R16, R16, R16, RZ, 0x3 ;  /* 0x0000001010107211 */ /* 0x000fe400078f18ff */
[----:B--2---:R-:W-:Y:S02]  /*1240*/  SEL R8, R13, RZ, P1 ;  /* 0x000000ff0d087207 */ /* 0x004fe40000800000 */
[----:B-1----:R-:W-:Y:S02]  /*1250*/  SEL R37, R12, RZ, P1 ;  /* 0x000000ff0c257207 */ /* 0x002fe40000800000 */
[----:B------:R-:W-:Y:S02]  /*1260*/  SHF.R.U32.HI R9, RZ, 0x1b, R8 ;  /* 0x0000001bff097819 */ /* 0x000fe40000011608 */
[----:B------:R-:W-:Y:S02]  /*1270*/  LEA R13, P6, R37, UR6, 0x2 ;  /* 0x00000006250d7c11 */ /* 0x000fe4000f8c10ff */
[----:B------:R-:W-:-:S02]  /*1280*/  LOP3.LUT R9, R9, 0x10, RZ, 0xc0, !PT ;  /* 0x0000001009097812 */ /* 0x000fc400078ec0ff */
[----:B------:R-:W-:Y:S02]  /*1290*/  SEL R15, R15, RZ, P1 ;  /* 0x000000ff0f0f7207 */ /* 0x000fe40000800000 */
[----:B------:R-:W-:Y:S02]  /*12a0*/  SEL R12, R14, RZ, P1 ;  /* 0x000000ff0e0c7207 */ /* 0x000fe40000800000 */
[----:B------:R-:W-:Y:S02]  /*12b0*/  LEA.HI.X R14, R37, UR7, R8, 0x2, P6 ;  /* 0x00000007250e7c11 */ /* 0x000fe4000b0f1408 */
[----:B------:R-:W-:Y:S01]  /*12c0*/  IADD3 R8, P5, P6, R20, R13, R9 ;  /* 0x0000000d14087210 */ /* 0x000fe20007ebe009 */
[----:B------:R-:W0:Y:S01]  /*12d0*/  LDC.64 R36, c[0x0][0x240] ;  /* 0x00009000ff247b82 */ /* 0x000e220000000a00 */
[----:B------:R-:W-:Y:S02]  /*12e0*/  SHF.R.U32.HI R13, RZ, 0x1b, R15 ;  /* 0x0000001bff0d7819 */ /* 0x000fe4000001160f */
[----:B------:R-:W-:-:S02]  /*12f0*/  LEA R34, P4, R12, UR6, 0x2 ;  /* 0x000000060c227c11 */ /* 0x000fc4000f8810ff */
[----:B------:R-:W-:Y:S02]  /*1300*/  LOP3.LUT R13, R13, 0x10, RZ, 0xc0, !PT ;  /* 0x000000100d0d7812 */ /* 0x000fe400078ec0ff */
[----:B------:R-:W-:Y:S02]  /*1310*/  IADD3.X R9, R21, R14, RZ, P5, P6 ;  /* 0x0000000e15097210 */ /* 0x000fe40002fec4ff */
[----:B------:R-:W-:Y:S02]  /*1320*/  IADD3 R20, P5, P6, R20, R34, R13 ;  /* 0x0000002214147210 */ /* 0x000fe40007ebe00d */
[----:B------:R-:W-:-:S04]  /*1330*/  LEA.HI.X R12, R12, UR7, R15, 0x2, P4 ;  /* 0x000000070c0c7c11 */ /* 0x000fc8000a0f140f */
[----:B------:R-:W-:Y:S01]  /*1340*/  IADD3.X R21, R21, R12, RZ, P5, P6 ;  /* 0x0000000c15157210 */ /* 0x000fe20002fec4ff */
[----:B------:R-:W-:Y:S01]  /*1350*/  IMAD.WIDE R8, R22, 0x4, R8 ;  /* 0x0000000416087825 */ /* 0x000fe200078e0208 */
[----:B------:R-:W-:-:S03]  /*1360*/  SHF.R.S32.HI R13, RZ, 0x1f, R0 ;  /* 0x0000001fff0d7819 */ /* 0x000fc60000011400 */
[----:B------:R-:W-:Y:S01]  /*1370*/  IMAD.WIDE R20, R22, 0x4, R20 ;  /* 0x0000000416147825 */ /* 0x000fe200078e0214 */
[----:B------:R-:W-:Y:S02]  /*1380*/  LEA.HI R14, R13, R0, RZ, 0x3 ;  /* 0x000000000d0e7211 */ /* 0x000fe400078f18ff */
[----:B------:R-:W-:Y:S01]  /*1390*/  CS2R R34, SRZ ;  /* 0x0000000000227805 */ /* 0x000fe2000001ff00 */
[----:B------:R-:W-:Y:S01]  /*13a0*/  IMAD.WIDE R12, R31, 0x4, R8 ;  /* 0x000000041f0c7825 */ /* 0x000fe200078e0208 */
[----:B------:R-:W-:-:S03]  /*13b0*/  LOP3.LUT R15, R14, 0xfffffff8, RZ, 0xc0, !PT ;  /* 0xfffffff80e0f7812 */ /* 0x000fc600078ec0ff */
[----:B------:R-:W-:Y:S01]  /*13c0*/  IMAD.WIDE R8, R31, 0x4, R20 ;  /* 0x000000041f087825 */ /* 0x000fe200078e0214 */
[----:B------:R1:W2:Y:S03]  /*13d0*/  @P1 LDG.E.EL R34, desc[UR4][R10.64] ;  /* 0x000000040a221981 */ /* 0x0002a6000c2e1900 */
[----:B------:R-:W-:Y:S02]  /*13e0*/  IMAD.MOV.U32 R20, RZ, RZ, RZ ;  /* 0x000000ffff147224 */ /* 0x000fe400078e00ff */
[----:B------:R-:W-:-:S04]  /*13f0*/  IMAD.IADD R15, R0, 0x1, -R15 ;  /* 0x00000001000f7824 */ /* 0x000fc800078e0a0f */
[----:B------:R0:W2:Y:S01]  /*1400*/  @P1 LDG.E.EL R20, desc[UR4][R8.64] ;  /* 0x0000000408141981 */ /* 0x0000a2000c2e1900 */
[----:B-1----:R-:W-:Y:S01]  /*1410*/  CS2R R10, SRZ ;  /* 0x00000000000a7805 */ /* 0x002fe2000001ff00 */
[----:B0-----:R-:W-:Y:S01]  /*1420*/  IMAD.WIDE R36, R15, 0x4, R36 ;  /* 0x000000040f247825 */ /* 0x001fe200078e0224 */
[----:B------:R-:W-:Y:S02]  /*1430*/  SHF.R.S32.HI R22, RZ, 0x3, R14 ;  /* 0x00000003ff167819 */ /* 0x000fe4000001140e */
[----:B------:R-:W-:Y:S01]  /*1440*/  CS2R R8, SRZ ;  /* 0x0000000000087805 */ /* 0x000fe2000001ff00 */
[----:B------:R-:W-:Y:S01]  /*1450*/  IMAD.MOV.U32 R31, RZ, RZ, RZ ;  /* 0x000000ffff1f7224 */ /* 0x000fe200078e00ff */
[----:B------:R-:W-:-:S04]  /*1460*/  LOP3.LUT R15, R16, 0xfffffff8, RZ, 0xc0, !PT ;  /* 0xfffffff8100f7812 */ /* 0x000fc800078ec0ff */
[----:B------:R-:W2:Y:S01]  /*1470*/  @P0 LDG.E.EL.128 R8, desc[UR4][R36.64] ;  /* 0x0000000424080981 */ /* 0x000ea2000c2e1d00 */
[----:B------:R-:W-:Y:S01]  /*1480*/  IMAD.IADD R22, R22, 0x1, -R15 ;  /* 0x0000000116167824 */ /* 0x000fe200078e0a0f */
[----:B------:R-:W-:Y:S02]  /*1490*/  CS2R R14, SRZ ;  /* 0x00000000000e7805 */ /* 0x000fe4000001ff00 */
[----:B------:R0:W2:Y:S02]  /*14a0*/  @P1 LDG.E.EL R31, desc[UR4][R12.64] ;  /* 0x000000040c1f1981 */ /* 0x0000a4000c2e1900 */
[----:B0-----:R-:W-:-:S06]  /*14b0*/  CS2R R12, SRZ ;  /* 0x00000000000c7805 */ /* 0x001fcc000001ff00 */
[----:B------:R0:W2:Y:S01]  /*14c0*/  @P1 LDG.E.EL.128 R12, desc[UR4][R36.64] ;  /* 0x00000004240c1981 */ /* 0x0000a2000c2e1d00 */
[----:B------:R-:W-:Y:S02]  /*14d0*/  SEL R5, R5, RZ, P0 ;  /* 0x000000ff05057207 */ /* 0x000fe40000000000 */
[----:B------:R-:W-:Y:S02]  /*14e0*/  SEL R32, R32, RZ, P0 ;  /* 0x000000ff20207207 */ /* 0x000fe40000000000 */
[----:B----4-:R-:W-:Y:S02]  /*14f0*/  SEL R2, R2, RZ, P0 ;  /* 0x000000ff02027207 */ /* 0x010fe40000000000 */
[----:B------:R-:W-:Y:S01]  /*1500*/  SEL R33, R33, RZ, P0 ;  /* 0x000000ff21217207 */ /* 0x000fe20000000000 */
[----:B------:R-:W-:Y:S01]  /*1510*/  FADD R16, -R5, R32 ;  /* 0x0000002005107221 */ /* 0x000fe20000000100 */
[----:B0-----:R-:W0:Y:S01]  /*1520*/  LDC.64 R36, c[0x0][0x248] ;  /* 0x00009200ff247b82 */ /* 0x001e220000000a00 */
[----:B-----5:R-:W-:-:S02]  /*1530*/  SEL R18, R18, RZ, P0 ;  /* 0x000000ff12127207 */ /* 0x020fc40000000000 */
[----:B------:R-:W-:Y:S01]  /*1540*/  FADD R21, -R2, R33 ;  /* 0x0000002102157221 */ /* 0x000fe20000000100 */
[----:B---3--:R-:W-:Y:S02]  /*1550*/  SEL R29, R29, RZ, P0 ;  /* 0x000000ff1d1d7207 */ /* 0x008fe40000000000 */
[----:B------:R-:W-:Y:S01]  /*1560*/  SEL R24, R24, RZ, P1 ;  /* 0x000000ff18187207 */ /* 0x000fe20000800000 */
[----:B------:R-:W-:Y:S02]  /*1570*/  IMAD R26, R7, 0x40, R26 ;  /* 0x00000040071a7824 */ /* 0x000fe400078e021a */
[----:B------:R-:W-:Y:S01]  /*1580*/  FADD R29, -R18, R29 ;  /* 0x0000001d121d7221 */ /* 0x000fe20000000100 */
[----:B------:R-:W-:Y:S02]  /*1590*/  SEL R32, R19, RZ, P0 ;  /* 0x000000ff13207207 */ /* 0x000fe40000000000 */
[----:B------:R-:W-:-:S05]  /*15a0*/  SEL R19, R30, RZ, P0 ;  /* 0x000000ff1e137207 */ /* 0x000fca0000000000 */
[----:B------:R-:W-:Y:S01]  /*15b0*/  FADD R19, -R32, R19 ;  /* 0x0000001320137221 */ /* 0x000fe20000000100 */
[----:B------:R-:W-:Y:S01]  /*15c0*/  IMAD.MOV.U32 R33, RZ, RZ, RZ ;  /* 0x000000ffff217224 */ /* 0x000fe200078e00ff */
[----:B--2---:R-:W-:Y:S02]  /*15d0*/  SEL R8, R8, RZ, P0 ;  /* 0x000000ff08087207 */ /* 0x004fe40000000000 */
[----:B------:R-:W-:-:S03]  /*15e0*/  SEL R9, R9, RZ, P0 ;  /* 0x000000ff09097207 */ /* 0x000fc60000000000 */
[----:B------:R-:W-:Y:S01]  /*15f0*/  FFMA R16, R16, R8, R5 ;  /* 0x0000000810107223 */ /* 0x000fe20000000005 */
[----:B------:R-:W-:Y:S02]  /*1600*/  SEL R5, R6, RZ, P1 ;  /* 0x000000ff06057207 */ /* 0x000fe40000800000 */
[----:B------:R-:W-:Y:S01]  /*1610*/  SEL R6, R17, RZ, P1 ;  /* 0x000000ff11067207 */ /* 0x000fe20000800000 */
[----:B------:R-:W-:Y:S01]  /*1620*/  FFMA R21, R21, R9, R2 ;  /* 0x0000000915157223 */ /* 0x000fe20000000002 */
[----:B------:R-:W-:Y:S01]  /*1630*/  SEL R17, R34, RZ, P1 ;  /* 0x000000ff22117207 */ /* 0x000fe20000800000 */
[----:B------:R-:W1:Y:S01]  /*1640*/  LDC.64 R8, c[0x0][0x218] ;  /* 0x00008600ff087b82 */ /* 0x000e620000000a00 */
[----:B------:R-:W-:Y:S02]  /*1650*/  SEL R31, R31, RZ, P1 ;  /* 0x000000ff1f1f7207 */ /* 0x000fe40000800000 */
[----:B------:R-:W-:Y:S01]  /*1660*/  SEL R10, R10, RZ, P0 ;  /* 0x000000ff0a0a7207 */ /* 0x000fe20000000000 */
[----:B------:R-:W-:-:S02]  /*1670*/  FADD R17, -R6, R17 ;  /* 0x0000001106117221 */ /* 0x000fc40000000100 */
[----:B------:R-:W-:Y:S01]  /*1680*/  FADD R31, -R24, R31 ;  /* 0x0000001f181f7221 */ /* 0x000fe20000000100 */
[----:B------:R-:W-:Y:S02]  /*1690*/  SEL R13, R13, RZ, P1 ;  /* 0x000000ff0d0d7207 */ /* 0x000fe40000800000 */
[----:B------:R-:W-:Y:S01]  /*16a0*/  SEL R7, R14, RZ, P1 ;  /* 0x000000ff0e077207 */ /* 0x000fe20000800000 */
[----:B------:R-:W-:Y:S01]  /*16b0*/  FFMA R2, R29, R10, R18 ;  /* 0x0000000a1d027223 */ /* 0x000fe20000000012 */
[----:B------:R-:W-:Y:S01]  /*16c0*/  SEL R10, R25, RZ, P1 ;  /* 0x000000ff190a7207 */ /* 0x000fe20000800000 */
[----:B------:R-:W-:Y:S02]  /*16d0*/  FFMA R14, R17, R13, R6 ;  /* 0x0000000d110e7223 */ /* 0x000fe40000000006 */
[----:B------:R-:W-:Y:S01]  /*16e0*/  FFMA R13, R31, R7, R24 ;  /* 0x000000071f0d7223 */ /* 0x000fe20000000018 */
[----:B------:R-:W-:Y:S01]  /*16f0*/  SEL R11, R11, RZ, P0 ;  /* 0x000000ff0b0b7207 */ /* 0x000fe20000000000 */
[----:B------:R-:W2:Y:S01]  /*1700*/  LDC.64 R24, c[0x0][0x210] ;  /* 0x00008400ff187b82 */ /* 0x000ea20000000a00 */
[----:B------:R-:W-:Y:S01]  /*1710*/  SEL R12, R12, RZ, P1 ;  /* 0x000000ff0c0c7207 */ /* 0x000fe20000800000 */
[----:B------:R-:W-:-:S02]  /*1720*/  FADD R10, -R5, R10 ;  /* 0x0000000a050a7221 */ /* 0x000fc40000000100 */
[----:B------:R-:W-:Y:S02]  /*1730*/  FFMA R32, R19, R11, R32 ;  /* 0x0000000b13207223 */ /* 0x000fe40000000020 */
[----:B------:R-:W-:Y:S01]  /*1740*/  FFMA R12, R10, R12, R5 ;  /* 0x0000000c0a0c7223 */ /* 0x000fe20000000005 */
[----:B0-----:R-:W-:Y:S01]  /*1750*/  IMAD.WIDE R10, R22, 0x4, R36 ;  /* 0x00000004160a7825 */ /* 0x001fe200078e0224 */
[----:B------:R-:W-:-:S03]  /*1760*/  CS2R R30, SRZ ;  /* 0x00000000001e7805 */ /* 0x000fc6000001ff00 */
[----:B------:R-:W-:Y:S01]  /*1770*/  IMAD.MOV.U32 R29, RZ, RZ, RZ ;  /* 0x000000ffff1d7224 */ /* 0x000fe200078e00ff */
[----:B------:R-:W-:Y:S01]  /*1780*/  CS2R R6, SRZ ;  /* 0x0000000000067805 */ /* 0x000fe2000001ff00 */
[----:B------:R-:W-:Y:S01]  /*1790*/  IMAD.MOV.U32 R22, RZ, RZ, RZ ;  /* 0x000000ffff167224 */ /* 0x000fe200078e00ff */
[----:B------:R-:W3:Y:S01]  /*17a0*/  @P0 LDG.E.EL R35, desc[UR4][R10.64] ;  /* 0x000000040a230981 */ /* 0x000ee2000c2e1900 */
[----:B------:R-:W-:-:S03]  /*17b0*/  IMAD.WIDE R36, R4, 0x4, R36 ;  /* 0x0000000404247825 */ /* 0x000fc600078e0224 */
[----:B------:R-:W4:Y:S01]  /*17c0*/  @P0 LDG.E.EL R33, desc[UR4][R10.64] ;  /* 0x000000040a210981 */ /* 0x000f22000c2e1900 */
[----:B-1----:R-:W-:-:S03]  /*17d0*/  IMAD.WIDE R18, R27, 0x4, R8 ;  /* 0x000000041b127825 */ /* 0x002fc600078e0208 */
[----:B------:R-:W5:Y:S01]  /*17e0*/  @P1 LDG.E.EL R31, desc[UR4][R36.64] ;  /* 0x00000004241f1981 */ /* 0x000f62000c2e1900 */
[----:B------:R-:W-:Y:S02]  /*17f0*/  IMAD.MOV.U32 R4, RZ, RZ, RZ ;  /* 0x000000ffff047224 */ /* 0x000fe400078e00ff */
[----:B------:R-:W-:Y:S01]  /*1800*/  IMAD.MOV.U32 R5, RZ, RZ, RZ ;  /* 0x000000ffff057224 */ /* 0x000fe200078e00ff */
[----:B------:R-:W3:Y:S01]  /*1810*/  @P1 LDG.E.EL R30, desc[UR4][R36.64] ;  /* 0x00000004241e1981 */ /* 0x000ee2000c2e1900 */
[----:B------:R-:W-:-:S03]  /*1820*/  IMAD.MOV.U32 R17, RZ, RZ, RZ ;  /* 0x000000ffff117224 */ /* 0x000fc600078e00ff */
[----:B------:R-:W3:Y:S01]  /*1830*/  @P1 LDG.E.EL R29, desc[UR4][R36.64] ;  /* 0x00000004241d1981 */ /* 0x000ee2000c2e1900 */
[----:B------:R-:W-:-:S03]  /*1840*/  IMAD.MOV.U32 R34, RZ, RZ, RZ ;  /* 0x000000ffff227224 */ /* 0x000fc600078e00ff */
[----:B------:R0:W3:Y:S04]  /*1850*/  @P1 LDG.E.EL R22, desc[UR4][R36.64] ;  /* 0x0000000424161981 */ /* 0x0000e8000c2e1900 */
[----:B------:R-:W3:Y:S04]  /*1860*/  @P0 LDG.E.128 R4, desc[UR4][R18.64] ;  /* 0x0000000412040981 */ /* 0x000ee8000c1e1d00 */
[----:B------:R-:W4:Y:S01]  /*1870*/  @P0 LDG.E.EL R17, desc[UR4][R10.64] ;  /* 0x000000040a110981 */ /* 0x000f22000c2e1900 */
[----:B0-----:R-:W-:-:S03]  /*1880*/  IMAD.WIDE R36, R26, 0x4, R8 ;  /* 0x000000041a247825 */ /* 0x001fc600078e0208 */
[----:B------:R0:W5:Y:S01]  /*1890*/  @P0 LDG.E.EL R34, desc[UR4][R10.64] ;  /* 0x000000040a220981 */ /* 0x000162000c2e1900 */
[----:B------:R-:W-:-:S04]  /*18a0*/  IMAD R8, R3, -0xc000, R0 ;  /* 0xffff400003087824 */ /* 0x000fc800078e0200 */
[----:B------:R-:W-:Y:S01]  /*18b0*/  IMAD R27, R3, 0x4000, R8 ;  /* 0x00004000031b7824 */ /* 0x000fe200078e0208 */
[----:B------:R-:W-:Y:S02]  /*18c0*/  CS2R R8, SRZ ;  /* 0x0000000000087805 */ /* 0x000fe4000001ff00 */
[----:B0-----:R-:W-:Y:S01]  /*18d0*/  CS2R R10, SRZ ;  /* 0x00000000000a7805 */ /* 0x001fe2000001ff00 */
[----:B--2---:R-:W-:-:S05]  /*18e0*/  IMAD.WIDE R26, R27, 0x4, R24 ;  /* 0x000000041b1a7825 */ /* 0x004fca00078e0218 */
[----:B------:R0:W2:Y:S01]  /*18f0*/  @!P2 LDG.E.128 R8, desc[UR4][R26.64] ;  /* 0x000000041a08a981 */ /* 0x0000a2000c1e1d00 */
[----:B------:R-:W-:Y:S02]  /*1900*/  CS2R R18, SRZ ;  /* 0x0000000000127805 */ /* 0x000fe4000001ff00 */
[----:B0-----:R-:W-:Y:S02]  /*1910*/  CS2R R26, SRZ ;  /* 0x00000000001a7805 */ /* 0x001fe4000001ff00 */
[----:B---3--:R-:W-:Y:S02]  /*1920*/  SEL R3, R4, RZ, P0 ;  /* 0x000000ff04037207 */ /* 0x008fe40000000000 */
[----:B----4-:R-:W-:-:S03]  /*1930*/  SEL R17, R17, RZ, P0 ;  /* 0x000000ff11117207 */ /* 0x010fc60000000000 */
[----:B------:R-:W-:Y:S01]  /*1940*/  FADD R16, -R3, R16 ;  /* 0x0000001003107221 */ /* 0x000fe20000000100 */
[----:B--2---:R-:W-:-:S03]  /*1950*/  SEL R8, R8, RZ, !P2 ;  /* 0x000000ff08087207 */ /* 0x004fc60005000000 */
[----:B------:R-:W-:Y:S01]  /*1960*/  @P2 FFMA R8, R16, R17, R3 ;  /* 0x0000001110082223 */ /* 0x000fe20000000003 */
[----:B------:R-:W-:Y:S02]  /*1970*/  IMAD.MOV.U32 R16, RZ, RZ, RZ ;  /* 0x000000ffff107224 */ /* 0x000fe400078e00ff */
[----:B------:R-:W-:-:S06]  /*1980*/  IMAD.MOV.U32 R17, RZ, RZ, RZ ;  /* 0x000000ffff117224 */ /* 0x000fcc00078e00ff */
[----:B------:R0:W2:Y:S02]  /*1990*/  @P1 LDG.E.128 R16, desc[UR4][R36.64] ;  /* 0x0000000424101981 */ /* 0x0000a4000c1e1d00 */
[----:B0-----:R-:W-:Y:S01]  /*19a0*/  IMAD.WIDE R36, R28, 0x4, R24 ;  /* 0x000000041c247825 */ /* 0x001fe200078e0218 */
[----:B------:R-:W-:-:S06]  /*19b0*/  CS2R R24, SRZ ;  /* 0x0000000000187805 */ /* 0x000fcc000001ff00 */
[----:B------:R0:W3:Y:S02]  /*19c0*/  @!P3 LDG.E.128 R24, desc[UR4][R36.64] ;  /* 0x000000042418b981 */ /* 0x0000e4000c1e1d00 */
[----:B0-----:R-:W0:Y:S01]  /*19d0*/  LDC.64 R36, c[0x0][0x250] ;  /* 0x00009400ff247b82 */ /* 0x001e220000000a00 */
[----:B------:R-:W-:Y:S02]  /*19e0*/  SEL R23, R23, RZ, P1 ;  /* 0x000000ff17177207 */ /* 0x000fe40000800000 */
[----:B------:R-:W-:Y:S02]  /*19f0*/  SEL R20, R20, RZ, P1 ;  /* 0x000000ff14147207 */ /* 0x000fe40000800000 */
[----:B------:R-:W-:Y:S02]  /*1a00*/  SEL R3, R15, RZ, P1 ;  /* 0x000000ff0f037207 */ /* 0x000fe40000800000 */
[----:B-----5:R-:W-:Y:S01]  /*1a10*/  SEL R34, R34, RZ, P0 ;  /* 0x000000ff22227207 */ /* 0x020fe20000000000 */
[----:B------:R-:W-:Y:S01]  /*1a20*/  FADD R20, -R23, R20 ;  /* 0x0000001417147221 */ /* 0x000fe20000000100 */
[----:B------:R-:W-:-:S02]  /*1a30*/  SEL R7, R7, RZ, P0 ;  /* 0x000000ff07077207 */ /* 0x000fc40000000000 */
[----:B------:R-:W-:Y:S01]  /*1a40*/  SEL R10, R10, RZ, !P2 ;  /* 0x000000ff0a0a7207 */ /* 0x000fe20005000000 */
[----:B------:R-:W-:Y:S01]  /*1a50*/  FFMA R3, R20, R3, R23 ;  /* 0x0000000314037223 */ /* 0x000fe20000000017 */
[----:B0-----:R-:W-:Y:S01]  /*1a60*/  IMAD.WIDE R36, R0, 0x4, R36 ;  /* 0x0000000400247825 */ /* 0x001fe200078e0224 */
[----:B------:R-:W-:Y:S02]  /*1a70*/  SEL R0, R5, RZ, P0 ;  /* 0x000000ff05007207 */ /* 0x000fe40000000000 */
[----:B------:R-:W-:-:S05]  /*1a80*/  SEL R5, R6, RZ, P0 ;  /* 0x000000ff06057207 */ /* 0x000fca0000000000 */
[----:B------:R-:W-:Y:S01]  /*1a90*/  FADD R6, -R5, R2 ;  /* 0x0000000205067221 */ /* 0x000fe20000000100 */
[----:B------:R-:W-:Y:S01]  /*1aa0*/  SEL R35, R35, RZ, P0 ;  /* 0x000000ff23237207 */ /* 0x000fe20000000000 */
[----:B------:R-:W-:Y:S01]  /*1ab0*/  FADD R21, -R0, R21 ;  /* 0x0000001500157221 */ /* 0x000fe20000000100 */
[----:B------:R-:W-:Y:S01]  /*1ac0*/  SEL R4, R33, RZ, P0 ;  /* 0x000000ff21047207 */ /* 0x000fe20000000000 */
[----:B------:R-:W-:Y:S01]  /*1ad0*/  @P2 FFMA R10, R6, R34, R5 ;  /* 0x00000022060a2223 */ /* 0x000fe20000000005 */
[----:B------:R-:W-:Y:S01]  /*1ae0*/  SEL R31, R31, RZ, P1 ;  /* 0x000000ff1f1f7207 */ /* 0x000fe20000800000 */
[----:B------:R-:W-:Y:S01]  /*1af0*/  FADD R32, -R7, R32 ;  /* 0x0000002007207221 */ /* 0x000fe20000000100 */
[----:B------:R-:W-:Y:S02]  /*1b00*/  SEL R30, R30, RZ, P1 ;  /* 0x000000ff1e1e7207 */ /* 0x000fe40000800000 */
[----:B------:R-:W-:Y:S02]  /*1b10*/  SEL R29, R29, RZ, P1 ;  /* 0x000000ff1d1d7207 */ /* 0x000fe40000800000 */
[----:B------:R-:W-:-:S02]  /*1b20*/  SEL R5, R22, RZ, P1 ;  /* 0x000000ff16057207 */ /* 0x000fc40000800000 */
[----:B------:R-:W-:Y:S01]  /*1b30*/  SEL R9, R9, RZ, !P2 ;  /* 0x000000ff09097207 */ /* 0x000fe20005000000 */
[----:B------:R-:W-:Y:S01]  /*1b40*/  @P2 FFMA R9, R21, R35, R0 ;  /* 0x0000002315092223 */ /* 0x000fe20000000000 */
[----:B------:R-:W-:Y:S01]  /*1b50*/  SEL R11, R11, RZ, !P2 ;  /* 0x000000ff0b0b7207 */ /* 0x000fe20005000000 */
[----:B------:R-:W-:-:S05]  /*1b60*/  @P2 FFMA R11, R32, R4, R7 ;  /* 0x00000004200b2223 */ /* 0x000fca0000000007 */
[----:B------:R-:W-:Y:S01]  /*1b70*/  STG.E.128 desc[UR4][R36.64], R8 ;  /* 0x0000000824007986 */ /* 0x000fe2000c101d04 */
[----:B--2---:R-:W-:Y:S02]  /*1b80*/  SEL R15, R16, RZ, P1 ;  /* 0x000000ff100f7207 */ /* 0x004fe40000800000 */
[----:B------:R-:W-:Y:S02]  /*1b90*/  SEL R17, R17, RZ, P1 ;  /* 0x000000ff11117207 */ /* 0x000fe40000800000 */
[----:B------:R-:W-:Y:S02]  /*1ba0*/  SEL R18, R18, RZ, P1 ;  /* 0x000000ff12127207 */ /* 0x000fe40000800000 */
[----:B------:R-:W-:Y:S01]  /*1bb0*/  SEL R2, R19, RZ, P1 ;  /* 0x000000ff13027207 */ /* 0x000fe20000800000 */
[----:B------:R-:W-:Y:S01]  /*1bc0*/  FADD R12, -R15, R12 ;  /* 0x0000000c0f0c7221 */ /* 0x000fe20000000100 */
[----:B------:R-:W-:Y:S01]  /*1bd0*/  FADD R14, -R17, R14 ;  /* 0x0000000e110e7221 */ /* 0x000fe20000000100 */
[----:B------:R-:W-:-:S02]  /*1be0*/  FADD R13, -R18, R13 ;  /* 0x0000000d120d7221 */ /* 0x000fc40000000100 */
[----:B------:R-:W-:Y:S01]  /*1bf0*/  FADD R3, -R2, R3 ;  /* 0x0000000302037221 */ /* 0x000fe20000000100 */
[----:B---3--:R-:W-:Y:S01]  /*1c00*/  SEL R24, R24, RZ, !P3 ;  /* 0x000000ff18187207 */ /* 0x008fe20005800000 */
[----:B------:R-:W-:Y:S01]  /*1c10*/  @P3 FFMA R24, R12, R31, R15 ;  /* 0x0000001f0c183223 */ /* 0x000fe2000000000f */
[----:B------:R-:W-:Y:S01]  /*1c20*/  SEL R25, R25, RZ, !P3 ;  /* 0x000000ff19197207 */ /* 0x000fe20005800000 */
[----:B------:R-:W-:Y:S01]  /*1c30*/  @P3 FFMA R25, R14, R30, R17 ;  /* 0x0000001e0e193223 */ /* 0x000fe20000000011 */
[----:B------:R-:W-:Y:S01]  /*1c40*/  SEL R26, R26, RZ, !P3 ;  /* 0x000000ff1a1a7207 */ /* 0x000fe20005800000 */
[----:B------:R-:W-:Y:S01]  /*1c50*/  @P3 FFMA R26, R13, R29, R18 ;  /* 0x0000001d0d1a3223 */ /* 0x000fe20000000012 */
[----:B------:R-:W-:Y:S01]  /*1c60*/  SEL R27, R27, RZ, !P3 ;  /* 0x000000ff1b1b7207 */ /* 0x000fe20005800000 */
[----:B------:R-:W-:-:S05]  /*1c70*/  @P3 FFMA R27, R3, R5, R2 ;  /* 0x00000005031b3223 */ /* 0x000fca0000000002 */
[----:B------:R-:W-:Y:S01]  /*1c80*/  STG.E.128 desc[UR4][R36.64+0x800], R24 ;  /* 0x0008001824007986 */ /* 0x000fe2000c101d04 */
[----:B------:R-:W-:Y:S05]  /*1c90*/  EXIT ;  /* 0x000000000000794d */ /* 0x000fea0003800000 */
.L_x_0:
[----:B------:R-:W-:-:S00]  /*1ca0*/  BRA `(.L_x_0) ;  /* 0xfffffffc00fc7947 */ /* 0x000fc0000383ffff */
[----:B------:R-:W-:-:S00]  /*1cb0*/  NOP ;  /* 0x0000000000007918 */ /* 0x000fc00000000000 */
        /* <DEDUP_REMOVED lines=12> */
.L_x_1:


//--------------------- .nv.constant0.triton_poi_fused_cat_25 --------------------------
	.section	.nv.constant0.triton_poi_fused_cat_25,"a",@progbits
	.sectionflags	@""
	.align	4
.nv.constant0.triton_poi_fused_cat_25:
	.zero		604
